// auto-generated by cutlass_sweep.gemm — config: {"arch": "sm_90", "cluster_m": 2, "cluster_n": 1, "dtype": "int8", "dtype_b": "int8", "layout": "nt", "stages": 0, "tile_k": 128, "tile_m": 256, "tile_n": 256}
#include "cutlass/cutlass.h"
#include "cutlass/gemm/collective/collective_builder.hpp"
#include "cutlass/gemm/device/gemm_universal_adapter.h"
#include "cutlass/gemm/kernel/gemm_universal.hpp"
#include "cutlass/epilogue/collective/collective_builder.hpp"

using ElemA = int8_t;
using ElemB = int8_t;
using ElemCD = int8_t;
using Acc  = int32_t;
using TileShape    = cute::Shape<cute::_256, cute::_256, cute::_128>;
using ClusterShape = cute::Shape<cute::_2, cute::_1, cute::_1>;

using CollectiveEpilogue = typename cutlass::epilogue::collective::CollectiveBuilder<
    cutlass::arch::Sm90, cutlass::arch::OpClassTensorOp,
    TileShape, ClusterShape,
    cutlass::epilogue::collective::EpilogueTileAuto,
    Acc, Acc,
    ElemCD, cutlass::layout::RowMajor, 128 / cutlass::sizeof_bits<ElemCD>::value,
    ElemCD, cutlass::layout::RowMajor, 128 / cutlass::sizeof_bits<ElemCD>::value,
    cutlass::epilogue::collective::EpilogueScheduleAuto
  >::CollectiveOp;

using CollectiveMainloop = typename cutlass::gemm::collective::CollectiveBuilder<
    cutlass::arch::Sm90, cutlass::arch::OpClassTensorOp,
    ElemA, cutlass::layout::RowMajor, 128 / cutlass::sizeof_bits<ElemA>::value,
    ElemB, cutlass::layout::ColumnMajor, 128 / cutlass::sizeof_bits<ElemB>::value,
    Acc,
    TileShape, ClusterShape,
    cutlass::gemm::collective::StageCountAutoCarveout<static_cast<int>(sizeof(typename CollectiveEpilogue::SharedStorage))>,
    cutlass::gemm::collective::KernelScheduleAuto
  >::CollectiveOp;

using GemmKernel = cutlass::gemm::kernel::GemmUniversal<
    cute::Shape<int,int,int,int>,
    CollectiveMainloop,
    CollectiveEpilogue
>;
using Gemm = cutlass::gemm::device::GemmUniversalAdapter<GemmKernel>;

// Force the device kernel symbol into the cubin without needing a host main.
auto* _anchor = &cutlass::device_kernel<GemmKernel>;


// ===== COMPILED SASS (sm_90a) =====

	.target	sm_90a

	.elftype	@"ET_EXEC"


//--------------------- .note.nv.tkinfo           --------------------------
	.section	.note.nv.tkinfo,"",@"SHT_NOTE"
	.sectionflags	@"SHF_NOTE_NV_TKINFO"
	.tkinfo
        /*0018*/ 	.word	0x00000002
        /*0030*/ 	.string	""
        /*0030*/ 	.string	"ptxas"
        /*0030*/ 	.string	"Cuda compilation tools, release 13.0, V13.0.88"
        /*0030*/ 	.string	"Build cuda_13.0.r13.0/compiler.36424714_0"
        /*0030*/ 	.string	"-arch sm_90a -m 64 "



//--------------------- .note.nv.cuinfo           --------------------------
	.section	.note.nv.cuinfo,"",@"SHT_NOTE"
	.sectionflags	@"SHF_NOTE_NV_CUINFO"
        /*0018*/ 	.short	0x0002
        /*001a*/ 	.short	0x005a
        /*001c*/ 	.short	0x0082
	.zero		2


//--------------------- .nv.info                  --------------------------
	.section	.nv.info,"",@"SHT_CUDA_INFO"
	.align	4


	//----- nvinfo : EIATTR_REGCOUNT
	.align		4
        /*0000*/ 	.byte	0x04, 0x2f
        /*0002*/ 	.short	(.L_15 - .L_14)
	.align		4
.L_14:
        /*0004*/ 	.word	index@(_ZN7cutlass13device_kernelINS_4gemm6kernel13GemmUniversalIN4cute5tupleIJiiiiEEENS1_10collective13CollectiveMmaINS1_34MainloopSm90TmaGmmaWarpSpecializedILi3ENS5_IJNS4_1CILi2EEENSA_ILi1EEESC_EEENS1_35KernelTmaWarpSpecializedCooperativeEEENS5_IJNSA_ILi256EEESG_NSA_ILi128EEEEEEaNS5_IJlSC_lEEEaSJ_NS4_8TiledMMAINS4_8MMA_AtomIJNS4_4SM904GMMA27MMA_64x256x32_S32S8S8_SS_TNEEEENS4_6LayoutISD_NS5_IJSC_NSA_ILi0EEESR_EEEEENS5_IJNS4_10UnderscoreESU_SU_EEEEENS4_13SM90_TMA_LOADENS4_14ComposedLayoutINS4_7SwizzleILi3ELi4ELi3EEENS4_18smem_ptr_flag_bitsILi8EEENSQ_INS5_IJNSA_ILi8EEESH_EEENS5_IJSH_SC_EEEEEEEvNS4_8identityENS4_23SM90_TMA_LOAD_MULTICASTES17_vS18_EENS_8epilogue10collective6detail29Sm90TmaWarpSpecializedAdapterINS1C_15DefaultEpilogueIaSJ_SJ_NS1B_6thread17LinearCombinationIaLi1EiiLNS1G_9ScaleType4KindE0ELNS_15FloatRoundStyleE2EaEENS1_15EpilogueDefaultEEEEEvvEEEEvNT_6ParamsE)
        /*0008*/ 	.word	0x000000a8


	//----- nvinfo : EIATTR_FRAME_SIZE
	.align		4
.L_15:
        /*000c*/ 	.byte	0x04, 0x11
        /*000e*/ 	.short	(.L_17 - .L_16)
	.align		4
.L_16:
        /*0010*/ 	.word	index@(_ZN7cutlass13device_kernelINS_4gemm6kernel13GemmUniversalIN4cute5tupleIJiiiiEEENS1_10collective13CollectiveMmaINS1_34MainloopSm90TmaGmmaWarpSpecializedILi3ENS5_IJNS4_1CILi2EEENSA_ILi1EEESC_EEENS1_35KernelTmaWarpSpecializedCooperativeEEENS5_IJNSA_ILi256EEESG_NSA_ILi128EEEEEEaNS5_IJlSC_lEEEaSJ_NS4_8TiledMMAINS4_8MMA_AtomIJNS4_4SM904GMMA27MMA_64x256x32_S32S8S8_SS_TNEEEENS4_6LayoutISD_NS5_IJSC_NSA_ILi0EEESR_EEEEENS5_IJNS4_10UnderscoreESU_SU_EEEEENS4_13SM90_TMA_LOADENS4_14ComposedLayoutINS4_7SwizzleILi3ELi4ELi3EEENS4_18smem_ptr_flag_bitsILi8EEENSQ_INS5_IJNSA_ILi8EEESH_EEENS5_IJSH_SC_EEEEEEEvNS4_8identityENS4_23SM90_TMA_LOAD_MULTICASTES17_vS18_EENS_8epilogue10collective6detail29Sm90TmaWarpSpecializedAdapterINS1C_15DefaultEpilogueIaSJ_SJ_NS1B_6thread17LinearCombinationIaLi1EiiLNS1G_9ScaleType4KindE0ELNS_15FloatRoundStyleE2EaEENS1_15EpilogueDefaultEEEEEvvEEEEvNT_6ParamsE)
        /*0014*/ 	.word	0x00000788


	//----- nvinfo : EIATTR_MIN_STACK_SIZE
	.align		4
.L_17:
        /*0018*/ 	.byte	0x04, 0x12
        /*001a*/ 	.short	(.L_19 - .L_18)
	.align		4
.L_18:
        /*001c*/ 	.word	index@(_ZN7cutlass13device_kernelINS_4gemm6kernel13GemmUniversalIN4cute5tupleIJiiiiEEENS1_10collective13CollectiveMmaINS1_34MainloopSm90TmaGmmaWarpSpecializedILi3ENS5_IJNS4_1CILi2EEENSA_ILi1EEESC_EEENS1_35KernelTmaWarpSpecializedCooperativeEEENS5_IJNSA_ILi256EEESG_NSA_ILi128EEEEEEaNS5_IJlSC_lEEEaSJ_NS4_8TiledMMAINS4_8MMA_AtomIJNS4_4SM904GMMA27MMA_64x256x32_S32S8S8_SS_TNEEEENS4_6LayoutISD_NS5_IJSC_NSA_ILi0EEESR_EEEEENS5_IJNS4_10UnderscoreESU_SU_EEEEENS4_13SM90_TMA_LOADENS4_14ComposedLayoutINS4_7SwizzleILi3ELi4ELi3EEENS4_18smem_ptr_flag_bitsILi8EEENSQ_INS5_IJNSA_ILi8EEESH_EEENS5_IJSH_SC_EEEEEEEvNS4_8identityENS4_23SM90_TMA_LOAD_MULTICASTES17_vS18_EENS_8epilogue10collective6detail29Sm90TmaWarpSpecializedAdapterINS1C_15DefaultEpilogueIaSJ_SJ_NS1B_6thread17LinearCombinationIaLi1EiiLNS1G_9ScaleType4KindE0ELNS_15FloatRoundStyleE2EaEENS1_15EpilogueDefaultEEEEEvvEEEEvNT_6ParamsE)
        /*0020*/ 	.word	0x00000788
.L_19:


//--------------------- .nv.compat                --------------------------
	.section	.nv.compat,"",@"SHT_CUDA_COMPAT_INFO"
	.align	4
        /*0000*/ 	.byte	0x02, 0x09, 0x01, 0x00, 0x02, 0x02, 0x04, 0x00, 0x02, 0x05, 0x05, 0x00, 0x03, 0x07, 0x01, 0x01
        /*0010*/ 	.byte	0x02, 0x03, 0x01, 0x00, 0x02, 0x06, 0x01, 0x00, 0x04, 0x0b, 0x08, 0x00, 0x00, 0x00, 0x00, 0x00
        /*0020*/ 	.byte	0x00, 0x00, 0x00, 0x00


//--------------------- .nv.info._ZN7cutlass13device_kernelINS_4gemm6kernel13GemmUniversalIN4cute5tupleIJiiiiEEENS1_10collective13CollectiveMmaINS1_34MainloopSm90TmaGmmaWarpSpecializedILi3ENS5_IJNS4_1CILi2EEENSA_ILi1EEESC_EEENS1_35KernelTmaWarpSpecializedCooperativeEEENS5_IJNSA_ILi256EEESG_NSA_ILi128EEEEEEaNS5_IJlSC_lEEEaSJ_NS4_8TiledMMAINS4_8MMA_AtomIJNS4_4SM904GMMA27MMA_64x256x32_S32S8S8_SS_TNEEEENS4_6LayoutISD_NS5_IJSC_NSA_ILi0EEESR_EEEEENS5_IJNS4_10UnderscoreESU_SU_EEEEENS4_13SM90_TMA_LOADENS4_14ComposedLayoutINS4_7SwizzleILi3ELi4ELi3EEENS4_18smem_ptr_flag_bitsILi8EEENSQ_INS5_IJNSA_ILi8EEESH_EEENS5_IJSH_SC_EEEEEEEvNS4_8identityENS4_23SM90_TMA_LOAD_MULTICASTES17_vS18_EENS_8epilogue10collective6detail29Sm90TmaWarpSpecializedAdapterINS1C_15DefaultEpilogueIaSJ_SJ_NS1B_6thread17LinearCombinationIaLi1EiiLNS1G_9ScaleType4KindE0ELNS_15FloatRoundStyleE2EaEENS1_15EpilogueDefaultEEEEEvvEEEEvNT_6ParamsE --------------------------
	.section	.nv.info._ZN7cutlass13device_kernelINS_4gemm6kernel13GemmUniversalIN4cute5tupleIJiiiiEEENS1_10collective13CollectiveMmaINS1_34MainloopSm90TmaGmmaWarpSpecializedILi3ENS5_IJNS4_1CILi2EEENSA_ILi1EEESC_EEENS1_35KernelTmaWarpSpecializedCooperativeEEENS5_IJNSA_ILi256EEESG_NSA_ILi128EEEEEEaNS5_IJlSC_lEEEaSJ_NS4_8TiledMMAINS4_8MMA_AtomIJNS4_4SM904GMMA27MMA_64x256x32_S32S8S8_SS_TNEEEENS4_6LayoutISD_NS5_IJSC_NSA_ILi0EEESR_EEEEENS5_IJNS4_10UnderscoreESU_SU_EEEEENS4_13SM90_TMA_LOADENS4_14ComposedLayoutINS4_7SwizzleILi3ELi4ELi3EEENS4_18smem_ptr_flag_bitsILi8EEENSQ_INS5_IJNSA_ILi8EEESH_EEENS5_IJSH_SC_EEEEEEEvNS4_8identityENS4_23SM90_TMA_LOAD_MULTICASTES17_vS18_EENS_8epilogue10collective6detail29Sm90TmaWarpSpecializedAdapterINS1C_15DefaultEpilogueIaSJ_SJ_NS1B_6thread17LinearCombinationIaLi1EiiLNS1G_9ScaleType4KindE0ELNS_15FloatRoundStyleE2EaEENS1_15EpilogueDefaultEEEEEvvEEEEvNT_6ParamsE,"",@"SHT_CUDA_INFO"
	.sectionflags	@""
	.align	4


	//----- nvinfo : EIATTR_CUDA_API_VERSION
	.align		4
        /*0000*/ 	.byte	0x04, 0x37
        /*0002*/ 	.short	(.L_21 - .L_20)
.L_20:
        /*0004*/ 	.word	0x00000082


	//----- nvinfo : EIATTR_KPARAM_INFO
	.align		4
.L_21:
        /*0008*/ 	.byte	0x04, 0x17
        /*000a*/ 	.short	(.L_23 - .L_22)
.L_22:
        /*000c*/ 	.word	0x00000000
        /*0010*/ 	.short	0x0000
        /*0012*/ 	.short	0x0070
        /*0014*/ 	.byte	0x00, 0xf0, 0x01, 0x10


	//----- nvinfo : EIATTR_SPARSE_MMA_MASK
	.align		4
.L_23:
        /*0018*/ 	.byte	0x03, 0x50
        /*001a*/ 	.short	0x0000


	//----- nvinfo : EIATTR_MAXREG_COUNT
	.align		4
        /*001c*/ 	.byte	0x03, 0x1b
        /*001e*/ 	.short	0x00a8


	//----- nvinfo : EIATTR_NUM_BARRIERS
	.align		4
        /*0020*/ 	.byte	0x02, 0x4c
        /*0022*/ 	.byte	0x01
	.zero		1


	//----- nvinfo : EIATTR_EXTERNS
	.align		4
        /*0024*/ 	.byte	0x04, 0x0f
        /*0026*/ 	.short	(.L_25 - .L_24)


	//   ....[0]....
	.align		4
.L_24:
        /*0028*/ 	.word	index@(__assertfail)


	//----- nvinfo : EIATTR_ANNOTATIONS
	.align		4
.L_25:
        /*002c*/ 	.byte	0x04, 0x55
        /*002e*/ 	.short	(.L_27 - .L_26)


	//   ....[0]....
.L_26:
        /*0030*/ 	.word	0x00000001
        /*0034*/ 	.byte	0xe0, 0x09, 0x00, 0x00, 0x01, 0x00, 0x00, 0x00, 0xf0, 0x09, 0x00, 0x00, 0x01, 0x00, 0x00, 0x00
        /* <DEDUP_REMOVED lines=717> */
        /*2d14*/ 	.byte	0x80, 0x7d, 0x01, 0x00, 0x01, 0x00, 0x00, 0x00, 0xa0, 0x7d, 0x01, 0x00


	//----- nvinfo : EIATTR_MERCURY_ISA_VERSION
	.align		4
.L_27:
        /*2d20*/ 	.byte	0x03, 0x5f
        /*2d22*/ 	.short	0x0101


	//----- nvinfo : EIATTR_INT_WARP_WIDE_INSTR_OFFSETS
	.align		4
        /*2d24*/ 	.byte	0x04, 0x31
        /*2d26*/ 	.short	(.L_29 - .L_28)


	//   ....[0]....
.L_28:
        /*2d28*/ 	.word	0x00000560


	//   ....[1]....
        /*2d2c*/ 	.word	0x00000580


	//   ....[2]....
        /*2d30*/ 	.word	0x000006f0


	//----- nvinfo : EIATTR_COOP_GROUP_MASK_REGIDS
	.align		4
.L_29:
        /*2d34*/ 	.byte	0x04, 0x29
        /*2d36*/ 	.short	(.L_31 - .L_30)


	//   ....[0]....
.L_30:
        /*2d38*/ 	.word	0xffffffff


	//   ....[1]....
        /*2d3c*/ 	.word	0xffffffff


	//   ....[2]....
        /*2d40*/ 	.word	0xffffffff


	//   ....[3]....
        /*2d44*/ 	.word	0xffffffff


	//   ....[4]....
        /*2d48*/ 	.word	0xffffffff


	//   ....[5]....
        /*2d4c*/ 	.word	0xffffffff


	//----- nvinfo : EIATTR_COOP_GROUP_INSTR_OFFSETS
	.align		4
.L_31:
        /*2d50*/ 	.byte	0x04, 0x28
        /*2d52*/ 	.short	(.L_33 - .L_32)


	//   ....[0]....
.L_32:
        /*2d54*/ 	.word	0x00000070


	//   ....[1]....
        /*2d58*/ 	.word	0x00000080


	//   ....[2]....
        /*2d5c*/ 	.word	0x000001a0


	//   ....[3]....
        /*2d60*/ 	.word	0x000003b0


	//   ....[4]....
        /*2d64*/ 	.word	0x00000820


	//   ....[5]....
        /*2d68*/ 	.word	0x000013f0


	//----- nvinfo : EIATTR_REG_RECONFIG
	.align		4
.L_33:
        /*2d6c*/ 	.byte	0x01, 0x54
	.zero		2


	//----- nvinfo : EIATTR_SYSCALL_OFFSETS
	.align		4
        /*2d70*/ 	.byte	0x04, 0x46
        /*2d72*/ 	.short	(.L_35 - .L_34)


	//   ....[0]....
.L_34:
        /*2d74*/ 	.word	0x000015b0


	//----- nvinfo : EIATTR_MBARRIER_INSTR_OFFSETS
	.align		4
.L_35:
        /*2d78*/ 	.byte	0x04, 0x39
        /*2d7a*/ 	.short	(.L_37 - .L_36)


	//   ....[0]....
.L_36:
        /*2d7c*/ 	.word	0x00000320
        /*2d80*/ 	.word	0x000000ff
        /*2d84*/ 	.word	0x00000000
        /*2d88*/ 	.short	0x0100
        /*2d8a*/ 	.byte	0x08
	.zero		1


	//   ....[1]....
        /*2d8c*/ 	.word	0x00000330
        /*2d90*/ 	.word	0x000000ff
        /*2d94*/ 	.word	0x00000018
        /*2d98*/ 	.short	0x0100
        /*2d9a*/ 	.byte	0x08
	.zero		1


	//   ....[2]....
        /*2d9c*/ 	.word	0x00000340
        /*2da0*/ 	.word	0x000000ff
        /*2da4*/ 	.word	0x00000008
        /*2da8*/ 	.short	0x0100
        /*2daa*/ 	.byte	0x08
	.zero		1


	//   ....[3]....
        /*2dac*/ 	.word	0x00000350
        /*2db0*/ 	.word	0x000000ff
        /*2db4*/ 	.word	0x00000020
        /*2db8*/ 	.short	0x0100
        /*2dba*/ 	.byte	0x08
	.zero		1


	//   ....[4]....
        /*2dbc*/ 	.word	0x00000360
        /*2dc0*/ 	.word	0x000000ff
        /*2dc4*/ 	.word	0x00000010
        /*2dc8*/ 	.short	0x0100
        /*2dca*/ 	.byte	0x08
	.zero		1


	//   ....[5]....
        /*2dcc*/ 	.word	0x00000370
        /*2dd0*/ 	.word	0x000000ff
        /*2dd4*/ 	.word	0x00000028
        /*2dd8*/ 	.short	0x0100
        /*2dda*/ 	.byte	0x08
	.zero		1


	//   ....[6]....
        /*2ddc*/ 	.word	0x00000750
        /*2de0*/ 	.word	0x000000ff
        /*2de4*/ 	.word	0x00000040
        /*2de8*/ 	.short	0x0100
        /*2dea*/ 	.byte	0x06
	.zero		1


	//   ....[7]....
        /*2dec*/ 	.word	0x00000780
        /*2df0*/ 	.word	0x000000ff
        /*2df4*/ 	.word	0x00000048
        /*2df8*/ 	.short	0x0100
        /*2dfa*/ 	.byte	0x06
	.zero		1


	//   ....[8]....
        /*2dfc*/ 	.word	0x00001690
        /*2e00*/ 	.word	0x00000003
        /*2e04*/ 	.word	0x00000000
        /*2e08*/ 	.short	0x010a
        /*2e0a*/ 	.byte	0x3f
	.zero		1


	//   ....[9]....
        /*2e0c*/ 	.word	0x000016d0
        /*2e10*/ 	.word	0x00000003
        /*2e14*/ 	.word	0x00000000
        /*2e18*/ 	.short	0x010a
        /*2e1a*/ 	.byte	0x3f
	.zero		1


	//   ....[10]....
        /*2e1c*/ 	.word	0x00004d20
        /*2e20*/ 	.word	0x00000002
        /*2e24*/ 	.word	0x00000000
        /*2e28*/ 	.short	0x010a
        /*2e2a*/ 	.byte	0x3f
	.zero		1


	//   ....[11]....
        /*2e2c*/ 	.word	0x00004d60
        /*2e30*/ 	.word	0x00000002
        /*2e34*/ 	.word	0x00000000
        /*2e38*/ 	.short	0x010a
        /*2e3a*/ 	.byte	0x3f
	.zero		1


	//   ....[12]....
        /*2e3c*/ 	.word	0x00008e50
        /*2e40*/ 	.word	0x00000002
        /*2e44*/ 	.word	0x00000000
        /*2e48*/ 	.short	0x0101
        /*2e4a*/ 	.byte	0x3f
	.zero		1


	//   ....[13]....
        /*2e4c*/ 	.word	0x00009080
        /*2e50*/ 	.word	0x00000000
        /*2e54*/ 	.word	0x00000000
        /*2e58*/ 	.short	0x0101
        /*2e5a*/ 	.byte	0x3f
	.zero		1


	//   ....[14]....
        /*2e5c*/ 	.word	0x00017910
        /*2e60*/ 	.word	0x0000000b
        /*2e64*/ 	.word	0x00000018
        /*2e68*/ 	.short	0x010a
        /*2e6a*/ 	.byte	0x3f
	.zero		1


	//   ....[15]....
        /*2e6c*/ 	.word	0x00017c90
        /*2e70*/ 	.word	0x00000002
        /*2e74*/ 	.word	0x00000048
        /*2e78*/ 	.short	0x0101
        /*2e7a*/ 	.byte	0x3f
	.zero		1


	//   ....[16]....
        /*2e7c*/ 	.word	0x000184a0
        /*2e80*/ 	.word	0x00000005
        /*2e84*/ 	.word	0x00000000
        /*2e88*/ 	.short	0x010a
        /*2e8a*/ 	.byte	0x3f
	.zero		1


	//   ....[17]....
        /*2e8c*/ 	.word	0x00018530
        /*2e90*/ 	.word	0x00000005
        /*2e94*/ 	.word	0x00000000
        /*2e98*/ 	.short	0x010a
        /*2e9a*/ 	.byte	0x3f
	.zero		1


	//   ....[18]....
        /*2e9c*/ 	.word	0x000185c0
        /*2ea0*/ 	.word	0x00000003
        /*2ea4*/ 	.word	0x00000000
        /*2ea8*/ 	.short	0x010a
        /*2eaa*/ 	.byte	0x3f
	.zero		1


	//   ....[19]....
        /*2eac*/ 	.word	0x00018620
        /*2eb0*/ 	.word	0x00000003
        /*2eb4*/ 	.word	0x00000000
        /*2eb8*/ 	.short	0x010a
        /*2eba*/ 	.byte	0x3f
	.zero		1


	//   ....[20]....
        /*2ebc*/ 	.word	0x00018670
        /*2ec0*/ 	.word	0x00000002
        /*2ec4*/ 	.word	0x00000000
        /*2ec8*/ 	.short	0x010a
        /*2eca*/ 	.byte	0x3f
	.zero		1


	//   ....[21]....
        /*2ecc*/ 	.word	0x00018740
        /*2ed0*/ 	.word	0x0000000b
        /*2ed4*/ 	.word	0x00000018
        /*2ed8*/ 	.short	0x010a
        /*2eda*/ 	.byte	0x3f
	.zero		1


	//   ....[22]....
        /*2edc*/ 	.word	0x00018810
        /*2ee0*/ 	.word	0x00000005
        /*2ee4*/ 	.word	0x00000000
        /*2ee8*/ 	.short	0x010a
        /*2eea*/ 	.byte	0x3f
	.zero		1


	//   ....[23]....
        /*2eec*/ 	.word	0x00018860
        /*2ef0*/ 	.word	0x00000005
        /*2ef4*/ 	.word	0x00000000
        /*2ef8*/ 	.short	0x010a
        /*2efa*/ 	.byte	0x3f
	.zero		1


	//----- nvinfo : EIATTR_NUM_MBARRIERS
	.align		4
.L_37:
        /*2efc*/ 	.byte	0x03, 0x38
        /*2efe*/ 	.short	0x0008


	//----- nvinfo : EIATTR_EXIT_INSTR_OFFSETS
	.align		4
        /*2f00*/ 	.byte	0x04, 0x1c
        /*2f02*/ 	.short	(.L_39 - .L_38)


	//   ....[0]....
.L_38:
        /*2f04*/ 	.word	0x00000a80


	//   ....[1]....
        /*2f08*/ 	.word	0x00001310


	//   ....[2]....
        /*2f0c*/ 	.word	0x00016f50


	//   ....[3]....
        /*2f10*/ 	.word	0x00017570


	//   ....[4]....
        /*2f14*/ 	.word	0x00018610


	//----- nvinfo : EIATTR_MAX_THREADS
	.align		4
.L_39:
        /*2f18*/ 	.byte	0x04, 0x05
        /*2f1a*/ 	.short	(.L_41 - .L_40)
.L_40:
        /*2f1c*/ 	.word	0x00000180
        /*2f20*/ 	.word	0x00000001
        /*2f24*/ 	.word	0x00000001


	//----- nvinfo : EIATTR_CRS_STACK_SIZE
	.align		4
.L_41:
        /*2f28*/ 	.byte	0x04, 0x1e
        /*2f2a*/ 	.short	(.L_43 - .L_42)
.L_42:
        /*2f2c*/ 	.word	0x00000000


	//----- nvinfo : EIATTR_CBANK_PARAM_SIZE
	.align		4
.L_43:
        /*2f30*/ 	.byte	0x03, 0x19
        /*2f32*/ 	.short	0x0470


	//----- nvinfo : EIATTR_PARAM_CBANK
	.align		4
        /*2f34*/ 	.byte	0x04, 0x0a
        /*2f36*/ 	.short	(.L_45 - .L_44)
	.align		4
.L_44:
        /*2f38*/ 	.word	index@(.nv.constant0._ZN7cutlass13device_kernelINS_4gemm6kernel13GemmUniversalIN4cute5tupleIJiiiiEEENS1_10collective13CollectiveMmaINS1_34MainloopSm90TmaGmmaWarpSpecializedILi3ENS5_IJNS4_1CILi2EEENSA_ILi1EEESC_EEENS1_35KernelTmaWarpSpecializedCooperativeEEENS5_IJNSA_ILi256EEESG_NSA_ILi128EEEEEEaNS5_IJlSC_lEEEaSJ_NS4_8TiledMMAINS4_8MMA_AtomIJNS4_4SM904GMMA27MMA_64x256x32_S32S8S8_SS_TNEEEENS4_6LayoutISD_NS5_IJSC_NSA_ILi0EEESR_EEEEENS5_IJNS4_10UnderscoreESU_SU_EEEEENS4_13SM90_TMA_LOADENS4_14ComposedLayoutINS4_7SwizzleILi3ELi4ELi3EEENS4_18smem_ptr_flag_bitsILi8EEENSQ_INS5_IJNSA_ILi8EEESH_EEENS5_IJSH_SC_EEEEEEEvNS4_8identityENS4_23SM90_TMA_LOAD_MULTICASTES17_vS18_EENS_8epilogue10collective6detail29Sm90TmaWarpSpecializedAdapterINS1C_15DefaultEpilogueIaSJ_SJ_NS1B_6thread17LinearCombinationIaLi1EiiLNS1G_9ScaleType4KindE0ELNS_15FloatRoundStyleE2EaEENS1_15EpilogueDefaultEEEEEvvEEEEvNT_6ParamsE)
        /*2f3c*/ 	.short	0x0210
        /*2f3e*/ 	.short	0x0470


	//----- nvinfo : EIATTR_SW_WAR
	.align		4
.L_45:
        /*2f40*/ 	.byte	0x04, 0x36
        /*2f42*/ 	.short	(.L_47 - .L_46)
.L_46:
        /*2f44*/ 	.word	0x00000008
.L_47:


//--------------------- .nv.callgraph             --------------------------
	.section	.nv.callgraph,"",@"SHT_CUDA_CALLGRAPH"
	.align	4
	.sectionentsize	8
	.align		4
        /*0000*/ 	.word	0x00000000
	.align		4
        /*0004*/ 	.word	0xffffffff
	.align		4
        /*0008*/ 	.word	index@(_ZN7cutlass13device_kernelINS_4gemm6kernel13GemmUniversalIN4cute5tupleIJiiiiEEENS1_10collective13CollectiveMmaINS1_34MainloopSm90TmaGmmaWarpSpecializedILi3ENS5_IJNS4_1CILi2EEENSA_ILi1EEESC_EEENS1_35KernelTmaWarpSpecializedCooperativeEEENS5_IJNSA_ILi256EEESG_NSA_ILi128EEEEEEaNS5_IJlSC_lEEEaSJ_NS4_8TiledMMAINS4_8MMA_AtomIJNS4_4SM904GMMA27MMA_64x256x32_S32S8S8_SS_TNEEEENS4_6LayoutISD_NS5_IJSC_NSA_ILi0EEESR_EEEEENS5_IJNS4_10UnderscoreESU_SU_EEEEENS4_13SM90_TMA_LOADENS4_14ComposedLayoutINS4_7SwizzleILi3ELi4ELi3EEENS4_18smem_ptr_flag_bitsILi8EEENSQ_INS5_IJNSA_ILi8EEESH_EEENS5_IJSH_SC_EEEEEEEvNS4_8identityENS4_23SM90_TMA_LOAD_MULTICASTES17_vS18_EENS_8epilogue10collective6detail29Sm90TmaWarpSpecializedAdapterINS1C_15DefaultEpilogueIaSJ_SJ_NS1B_6thread17LinearCombinationIaLi1EiiLNS1G_9ScaleType4KindE0ELNS_15FloatRoundStyleE2EaEENS1_15EpilogueDefaultEEEEEvvEEEEvNT_6ParamsE)
	.align		4
        /*000c*/ 	.word	index@(__assertfail)
	.align		4
        /*0010*/ 	.word	0x00000000
	.align		4
        /*0014*/ 	.word	0xfffffffe
	.align		4
        /*0018*/ 	.word	0x00000000
	.align		4
        /*001c*/ 	.word	0xfffffffd
	.align		4
        /*0020*/ 	.word	0x00000000
	.align		4
        /*0024*/ 	.word	0xfffffffc


//--------------------- .nv.constant4             --------------------------
	.section	.nv.constant4,"a",@progbits
	.align	8
	.align		8
.nv.constant4:
        /*0000*/ 	.dword	__assertfail
	.align		8
        /*0008*/ 	.dword	__unnamed_1
	.align		8
        /*0010*/ 	.dword	_ZN40_INTERNAL_857bcee0_4_k_cu_5670bdda_189544cuda3std3__45__cpo5beginE
	.align		8
        /*0018*/ 	.dword	_ZN40_INTERNAL_857bcee0_4_k_cu_5670bdda_189544cuda3std3__45__cpo3endE
	.align		8
        /*0020*/ 	.dword	_ZN40_INTERNAL_857bcee0_4_k_cu_5670bdda_189544cuda3std3__45__cpo6cbeginE
	.align		8
        /*0028*/ 	.dword	_ZN40_INTERNAL_857bcee0_4_k_cu_5670bdda_189544cuda3std3__45__cpo4cendE
	.align		8
        /*0030*/ 	.dword	_ZN40_INTERNAL_857bcee0_4_k_cu_5670bdda_189544cuda3std3__442_GLOBAL__N__857bcee0_4_k_cu_5670bdda_189546ignoreE
	.align		8
        /*0038*/ 	.dword	_ZN40_INTERNAL_857bcee0_4_k_cu_5670bdda_189544cuda3std3__419piecewise_constructE
	.align		8
        /*0040*/ 	.dword	_ZN40_INTERNAL_857bcee0_4_k_cu_5670bdda_189544cuda3std3__48in_placeE
	.align		8
        /*0048*/ 	.dword	_ZN40_INTERNAL_857bcee0_4_k_cu_5670bdda_189544cuda3std6ranges3__45__cpo4swapE
	.align		8
        /*0050*/ 	.dword	_ZN40_INTERNAL_857bcee0_4_k_cu_5670bdda_189544cuda3std6ranges3__45__cpo9iter_moveE
	.align		8
        /*0058*/ 	.dword	_ZN40_INTERNAL_857bcee0_4_k_cu_5670bdda_189544cute7productE
	.align		8
        /*0060*/ 	.dword	_ZN40_INTERNAL_857bcee0_4_k_cu_5670bdda_189544cute1_E
	.align		8
        /*0068*/ 	.dword	$str$22
	.align		8
        /*0070*/ 	.dword	$str$23


//--------------------- .text._ZN7cutlass13device_kernelINS_4gemm6kernel13GemmUniversalIN4cute5tupleIJiiiiEEENS1_10collective13CollectiveMmaINS1_34MainloopSm90TmaGmmaWarpSpecializedILi3ENS5_IJNS4_1CILi2EEENSA_ILi1EEESC_EEENS1_35KernelTmaWarpSpecializedCooperativeEEENS5_IJNSA_ILi256EEESG_NSA_ILi128EEEEEEaNS5_IJlSC_lEEEaSJ_NS4_8TiledMMAINS4_8MMA_AtomIJNS4_4SM904GMMA27MMA_64x256x32_S32S8S8_SS_TNEEEENS4_6LayoutISD_NS5_IJSC_NSA_ILi0EEESR_EEEEENS5_IJNS4_10UnderscoreESU_SU_EEEEENS4_13SM90_TMA_LOADENS4_14ComposedLayoutINS4_7SwizzleILi3ELi4ELi3EEENS4_18smem_ptr_flag_bitsILi8EEENSQ_INS5_IJNSA_ILi8EEESH_EEENS5_IJSH_SC_EEEEEEEvNS4_8identityENS4_23SM90_TMA_LOAD_MULTICASTES17_vS18_EENS_8epilogue10collective6detail29Sm90TmaWarpSpecializedAdapterINS1C_15DefaultEpilogueIaSJ_SJ_NS1B_6thread17LinearCombinationIaLi1EiiLNS1G_9ScaleType4KindE0ELNS_15FloatRoundStyleE2EaEENS1_15EpilogueDefaultEEEEEvvEEEEvNT_6ParamsE --------------------------
	.section	.text._ZN7cutlass13device_kernelINS_4gemm6kernel13GemmUniversalIN4cute5tupleIJiiiiEEENS1_10collective13CollectiveMmaINS1_34MainloopSm90TmaGmmaWarpSpecializedILi3ENS5_IJNS4_1CILi2EEENSA_ILi1EEESC_EEENS1_35KernelTmaWarpSpecializedCooperativeEEENS5_IJNSA_ILi256EEESG_NSA_ILi128EEEEEEaNS5_IJlSC_lEEEaSJ_NS4_8TiledMMAINS4_8MMA_AtomIJNS4_4SM904GMMA27MMA_64x256x32_S32S8S8_SS_TNEEEENS4_6LayoutISD_NS5_IJSC_NSA_ILi0EEESR_EEEEENS5_IJNS4_10UnderscoreESU_SU_EEEEENS4_13SM90_TMA_LOADENS4_14ComposedLayoutINS4_7SwizzleILi3ELi4ELi3EEENS4_18smem_ptr_flag_bitsILi8EEENSQ_INS5_IJNSA_ILi8EEESH_EEENS5_IJSH_SC_EEEEEEEvNS4_8identityENS4_23SM90_TMA_LOAD_MULTICASTES17_vS18_EENS_8epilogue10collective6detail29Sm90TmaWarpSpecializedAdapterINS1C_15DefaultEpilogueIaSJ_SJ_NS1B_6thread17LinearCombinationIaLi1EiiLNS1G_9ScaleType4KindE0ELNS_15FloatRoundStyleE2EaEENS1_15EpilogueDefaultEEEEEvvEEEEvNT_6ParamsE,"ax",@progbits
	.align	128
.text._ZN7cutlass13device_kernelINS_4gemm6kernel13GemmUniversalIN4cute5tupleIJiiiiEEENS1_10collective13CollectiveMmaINS1_34MainloopSm90TmaGmmaWarpSpecializedILi3ENS5_IJNS4_1CILi2EEENSA_ILi1EEESC_EEENS1_35KernelTmaWarpSpecializedCooperativeEEENS5_IJNSA_ILi256EEESG_NSA_ILi128EEEEEEaNS5_IJlSC_lEEEaSJ_NS4_8TiledMMAINS4_8MMA_AtomIJNS4_4SM904GMMA27MMA_64x256x32_S32S8S8_SS_TNEEEENS4_6LayoutISD_NS5_IJSC_NSA_ILi0EEESR_EEEEENS5_IJNS4_10UnderscoreESU_SU_EEEEENS4_13SM90_TMA_LOADENS4_14ComposedLayoutINS4_7SwizzleILi3ELi4ELi3EEENS4_18smem_ptr_flag_bitsILi8EEENSQ_INS5_IJNSA_ILi8EEESH_EEENS5_IJSH_SC_EEEEEEEvNS4_8identityENS4_23SM90_TMA_LOAD_MULTICASTES17_vS18_EENS_8epilogue10collective6detail29Sm90TmaWarpSpecializedAdapterINS1C_15DefaultEpilogueIaSJ_SJ_NS1B_6thread17LinearCombinationIaLi1EiiLNS1G_9ScaleType4KindE0ELNS_15FloatRoundStyleE2EaEENS1_15EpilogueDefaultEEEEEvvEEEEvNT_6ParamsE:
        .type           _ZN7cutlass13device_kernelINS_4gemm6kernel13GemmUniversalIN4cute5tupleIJiiiiEEENS1_10collective13CollectiveMmaINS1_34MainloopSm90TmaGmmaWarpSpecializedILi3ENS5_IJNS4_1CILi2EEENSA_ILi1EEESC_EEENS1_35KernelTmaWarpSpecializedCooperativeEEENS5_IJNSA_ILi256EEESG_NSA_ILi128EEEEEEaNS5_IJlSC_lEEEaSJ_NS4_8TiledMMAINS4_8MMA_AtomIJNS4_4SM904GMMA27MMA_64x256x32_S32S8S8_SS_TNEEEENS4_6LayoutISD_NS5_IJSC_NSA_ILi0EEESR_EEEEENS5_IJNS4_10UnderscoreESU_SU_EEEEENS4_13SM90_TMA_LOADENS4_14ComposedLayoutINS4_7SwizzleILi3ELi4ELi3EEENS4_18smem_ptr_flag_bitsILi8EEENSQ_INS5_IJNSA_ILi8EEESH_EEENS5_IJSH_SC_EEEEEEEvNS4_8identityENS4_23SM90_TMA_LOAD_MULTICASTES17_vS18_EENS_8epilogue10collective6detail29Sm90TmaWarpSpecializedAdapterINS1C_15DefaultEpilogueIaSJ_SJ_NS1B_6thread17LinearCombinationIaLi1EiiLNS1G_9ScaleType4KindE0ELNS_15FloatRoundStyleE2EaEENS1_15EpilogueDefaultEEEEEvvEEEEvNT_6ParamsE,@function
        .size           _ZN7cutlass13device_kernelINS_4gemm6kernel13GemmUniversalIN4cute5tupleIJiiiiEEENS1_10collective13CollectiveMmaINS1_34MainloopSm90TmaGmmaWarpSpecializedILi3ENS5_IJNS4_1CILi2EEENSA_ILi1EEESC_EEENS1_35KernelTmaWarpSpecializedCooperativeEEENS5_IJNSA_ILi256EEESG_NSA_ILi128EEEEEEaNS5_IJlSC_lEEEaSJ_NS4_8TiledMMAINS4_8MMA_AtomIJNS4_4SM904GMMA27MMA_64x256x32_S32S8S8_SS_TNEEEENS4_6LayoutISD_NS5_IJSC_NSA_ILi0EEESR_EEEEENS5_IJNS4_10UnderscoreESU_SU_EEEEENS4_13SM90_TMA_LOADENS4_14ComposedLayoutINS4_7SwizzleILi3ELi4ELi3EEENS4_18smem_ptr_flag_bitsILi8EEENSQ_INS5_IJNSA_ILi8EEESH_EEENS5_IJSH_SC_EEEEEEEvNS4_8identityENS4_23SM90_TMA_LOAD_MULTICASTES17_vS18_EENS_8epilogue10collective6detail29Sm90TmaWarpSpecializedAdapterINS1C_15DefaultEpilogueIaSJ_SJ_NS1B_6thread17LinearCombinationIaLi1EiiLNS1G_9ScaleType4KindE0ELNS_15FloatRoundStyleE2EaEENS1_15EpilogueDefaultEEEEEvvEEEEvNT_6ParamsE,(.L_x_585 - _ZN7cutlass13device_kernelINS_4gemm6kernel13GemmUniversalIN4cute5tupleIJiiiiEEENS1_10collective13CollectiveMmaINS1_34MainloopSm90TmaGmmaWarpSpecializedILi3ENS5_IJNS4_1CILi2EEENSA_ILi1EEESC_EEENS1_35KernelTmaWarpSpecializedCooperativeEEENS5_IJNSA_ILi256EEESG_NSA_ILi128EEEEEEaNS5_IJlSC_lEEEaSJ_NS4_8TiledMMAINS4_8MMA_AtomIJNS4_4SM904GMMA27MMA_64x256x32_S32S8S8_SS_TNEEEENS4_6LayoutISD_NS5_IJSC_NSA_ILi0EEESR_EEEEENS5_IJNS4_10UnderscoreESU_SU_EEEEENS4_13SM90_TMA_LOADENS4_14ComposedLayoutINS4_7SwizzleILi3ELi4ELi3EEENS4_18smem_ptr_flag_bitsILi8EEENSQ_INS5_IJNSA_ILi8EEESH_EEENS5_IJSH_SC_EEEEEEEvNS4_8identityENS4_23SM90_TMA_LOAD_MULTICASTES17_vS18_EENS_8epilogue10collective6detail29Sm90TmaWarpSpecializedAdapterINS1C_15DefaultEpilogueIaSJ_SJ_NS1B_6thread17LinearCombinationIaLi1EiiLNS1G_9ScaleType4KindE0ELNS_15FloatRoundStyleE2EaEENS1_15EpilogueDefaultEEEEEvvEEEEvNT_6ParamsE)
        .other          _ZN7cutlass13device_kernelINS_4gemm6kernel13GemmUniversalIN4cute5tupleIJiiiiEEENS1_10collective13CollectiveMmaINS1_34MainloopSm90TmaGmmaWarpSpecializedILi3ENS5_IJNS4_1CILi2EEENSA_ILi1EEESC_EEENS1_35KernelTmaWarpSpecializedCooperativeEEENS5_IJNSA_ILi256EEESG_NSA_ILi128EEEEEEaNS5_IJlSC_lEEEaSJ_NS4_8TiledMMAINS4_8MMA_AtomIJNS4_4SM904GMMA27MMA_64x256x32_S32S8S8_SS_TNEEEENS4_6LayoutISD_NS5_IJSC_NSA_ILi0EEESR_EEEEENS5_IJNS4_10UnderscoreESU_SU_EEEEENS4_13SM90_TMA_LOADENS4_14ComposedLayoutINS4_7SwizzleILi3ELi4ELi3EEENS4_18smem_ptr_flag_bitsILi8EEENSQ_INS5_IJNSA_ILi8EEESH_EEENS5_IJSH_SC_EEEEEEEvNS4_8identityENS4_23SM90_TMA_LOAD_MULTICASTES17_vS18_EENS_8epilogue10collective6detail29Sm90TmaWarpSpecializedAdapterINS1C_15DefaultEpilogueIaSJ_SJ_NS1B_6thread17LinearCombinationIaLi1EiiLNS1G_9ScaleType4KindE0ELNS_15FloatRoundStyleE2EaEENS1_15EpilogueDefaultEEEEEvvEEEEvNT_6ParamsE,@"STO_CUDA_ENTRY STV_DEFAULT"
_ZN7cutlass13device_kernelINS_4gemm6kernel13GemmUniversalIN4cute5tupleIJiiiiEEENS1_10collective13CollectiveMmaINS1_34MainloopSm90TmaGmmaWarpSpecializedILi3ENS5_IJNS4_1CILi2EEENSA_ILi1EEESC_EEENS1_35KernelTmaWarpSpecializedCooperativeEEENS5_IJNSA_ILi256EEESG_NSA_ILi128EEEEEEaNS5_IJlSC_lEEEaSJ_NS4_8TiledMMAINS4_8MMA_AtomIJNS4_4SM904GMMA27MMA_64x256x32_S32S8S8_SS_TNEEEENS4_6LayoutISD_NS5_IJSC_NSA_ILi0EEESR_EEEEENS5_IJNS4_10UnderscoreESU_SU_EEEEENS4_13SM90_TMA_LOADENS4_14ComposedLayoutINS4_7SwizzleILi3ELi4ELi3EEENS4_18smem_ptr_flag_bitsILi8EEENSQ_INS5_IJNSA_ILi8EEESH_EEENS5_IJSH_SC_EEEEEEEvNS4_8identityENS4_23SM90_TMA_LOAD_MULTICASTES17_vS18_EENS_8epilogue10collective6detail29Sm90TmaWarpSpecializedAdapterINS1C_15DefaultEpilogueIaSJ_SJ_NS1B_6thread17LinearCombinationIaLi1EiiLNS1G_9ScaleType4KindE0ELNS_15FloatRoundStyleE2EaEENS1_15EpilogueDefaultEEEEEvvEEEEvNT_6ParamsE:
[----:B------:R-:W0:Y:S02]  /*0000*/  LDC R1, c[0x0][0x28] ;  /* 0x00000a00ff017b82 */ /* 0x000e240000000800 */
[----:B0-----:R-:W-:Y:S01]  /*0010*/  VIADD R1, R1, 0xfffff878 ;  /* 0xfffff87801017836 */ /* 0x001fe20000000000 */
[----:B------:R-:W0:Y:S01]  /*0020*/  S2R R4, SR_TID.X ;  /* 0x0000000000047919 */ /* 0x000e220000002100 */
[----:B------:R-:W-:Y:S01]  /*0030*/  ELECT P0, URZ, PT ;  /* 0x00000000003f782f */ /* 0x000fe20003800000 */
[----:B------:R-:W-:Y:S01]  /*0040*/  BSSY B0, `(.L_x_0) ;  /* 0x0000015000007945 */ /* 0x000fe20003800000 */
[--C-:B0-----:R-:W-:Y:S02]  /*0050*/  SHF.R.U32.HI R0, RZ, 0x5, R4.reuse ;  /* 0x00000005ff007819 */ /* 0x101fe40000011604 */
[----:B------:R-:W-:-:S03]  /*0060*/  SHF.R.U32.HI R2, RZ, 0x7, R4 ;  /* 0x00000007ff027819 */ /* 0x000fc60000011604 */
[----:B------:R-:W0:Y:S04]  /*0070*/  SHFL.IDX PT, R3, R0, RZ, 0x1f ;  /* 0x00001fff00037589 */ /* 0x000e2800000e0000 */
[----:B------:R-:W1:Y:S01]  /*0080*/  SHFL.IDX PT, R2, R2, RZ, 0x1f ;  /* 0x00001fff02027589 */ /* 0x000e6200000e0000 */
[----:B0-----:R-:W-:Y:S02]  /*0090*/  R2UR UR9, R3 ;  /* 0x00000000030972ca */ /* 0x001fe400000e0000 */
[----:B-1----:R-:W-:-:S11]  /*00a0*/  R2UR UR5, R2 ;  /* 0x00000000020572ca */ /* 0x002fd600000e0000 */
[----:B------:R-:W-:Y:S02]  /*00b0*/  USHF.R.S32.HI UR4, URZ, 0x1f, UR9 ;  /* 0x0000001f3f047899 */ /* 0x000fe40008011409 */
[----:B------:R-:W-:Y:S02]  /*00c0*/  ISETP.NE.OR P0, PT, RZ, UR9, !P0 ;  /* 0x00000009ff007c0c */ /* 0x000fe4000c705670 */
[----:B------:R-:W-:-:S04]  /*00d0*/  ULEA.HI UR4, UR4, UR9, URZ, 0x2 ;  /* 0x0000000904047291 */ /* 0x000fc8000f8f103f */
[----:B------:R-:W-:-:S04]  /*00e0*/  ULOP3.LUT UR4, UR4, 0xfffffffc, URZ, 0xc0, !UPT ;  /* 0xfffffffc04047892 */ /* 0x000fc8000f8ec03f */
[----:B------:R-:W-:-:S03]  /*00f0*/  UIADD3 UR9, UR9, -UR4, URZ ;  /* 0x8000000409097290 */ /* 0x000fc6000fffe03f */
[----:B------:R-:W-:Y:S09]  /*0100*/  @P0 BRA `(.L_x_1) ;  /* 0x0000000000200947 */ /* 0x000ff20003800000 */
[----:B------:R-:W-:Y:S02]  /*0110*/  ULDC.64 UR6, c[0x0][0x198] ;  /* 0x0000660000067ab9 */ /* 0x000fe40000000a00 */
[----:B------:R-:W-:Y:S02]  /*0120*/  UIADD3 UR10, UP0, UR6, 0xf0, URZ ;  /* 0x000000f0060a7890 */ /* 0x000fe4000ff1e03f */
[----:B------:R-:W-:Y:S02]  /*0130*/  UIADD3 UR6, UP1, UR6, 0x1f0, URZ ;  /* 0x000001f006067890 */ /* 0x000fe4000ff3e03f */
[----:B------:R-:W-:Y:S02]  /*0140*/  UIADD3.X UR11, URZ, UR7, URZ, UP0, !UPT ;  /* 0x000000073f0b7290 */ /* 0x000fe400087fe43f */
[----:B------:R-:W-:-:S07]  /*0150*/  UIADD3.X UR7, URZ, UR7, URZ, UP1, !UPT ;  /* 0x000000073f077290 */ /* 0x000fce0008ffe43f */
[----:B------:R0:W-:Y:S02]  /*0160*/  UTMACCTL.PF [UR10] ;  /* 0x000000000a0079b9 */ /* 0x0001e40008040000 */
[----:B------:R0:W-:Y:S02]  /*0170*/  UTMACCTL.PF [UR6] ;  /* 0x00000000060079b9 */ /* 0x0001e40008040000 */
[----:B0-----:R-:W-:Y:S01]  /*0180*/  NOP ;  /* 0x0000000000007918 */ /* 0x001fe20000000000 */
.L_x_1:
[----:B------:R-:W-:Y:S05]  /*0190*/  BSYNC B0 ;  /* 0x0000000000007941 */ /* 0x000fea0003800000 */
.L_x_0:
[----:B------:R-:W0:Y:S01]  /*01a0*/  SHFL.IDX PT, R2, R0, RZ, 0x1f ;  /* 0x00001fff00027589 */ /* 0x000e2200000e0000 */
[----:B------:R-:W-:Y:S01]  /*01b0*/  UISETP.NE.AND UP0, UPT, UR9, 0x3, UPT ;  /* 0x000000030900788c */ /* 0x000fe2000bf05270 */
[----:B------:R-:W-:Y:S01]  /*01c0*/  ISETP.NE.AND P1, PT, RZ, UR5, PT ;  /* 0x00000005ff007c0c */ /* 0x000fe2000bf25270 */
[----:B------:R-:W-:Y:S02]  /*01d0*/  UIADD3 UR16, UR5, -0x1, URZ ;  /* 0xffffffff05107890 */ /* 0x000fe4000fffe03f */
[----:B------:R-:W-:Y:S02]  /*01e0*/  UISETP.EQ.OR UP0, UPT, UR9, URZ, !UP0 ;  /* 0x0000003f0900728c */ /* 0x000fe4000c702670 */
[----:B------:R-:W-:Y:S02]  /*01f0*/  UISETP.GE.U32.AND UP1, UPT, UR16, 0x2, UPT ;  /* 0x000000021000788c */ /* 0x000fe4000bf26070 */
[----:B------:R-:W-:-:S04]  /*0200*/  UISETP.EQ.AND UP0, UPT, UR5, URZ, UP0 ;  /* 0x0000003f0500728c */ /* 0x000fc80008702270 */
[----:B------:R-:W-:-:S04]  /*0210*/  USEL UR40, URZ, 0x1, !UP0 ;  /* 0x000000013f287887 */ /* 0x000fc8000c000000 */
[----:B------:R-:W-:Y:S01]  /*0220*/  USEL UR40, UR40, 0x2, UP1 ;  /* 0x0000000228287887 */ /* 0x000fe20008800000 */
[----:B0-----:R-:W-:-:S13]  /*0230*/  ISETP.NE.AND P0, PT, R2, RZ, PT ;  /* 0x000000ff0200720c */ /* 0x001fda0003f05270 */
[----:B------:R-:W-:Y:S05]  /*0240*/  @P0 BRA `(.L_x_2) ;  /* 0x0000000000500947 */ /* 0x000fea0003800000 */
[----:B------:R-:W0:Y:S01]  /*0250*/  S2UR UR8, SR_CgaCtaId ;  /* 0x00000000000879c3 */ /* 0x000e220000008800 */
[----:B------:R-:W-:Y:S01]  /*0260*/  UMOV UR4, 0x400 ;  /* 0x0000040000047882 */ /* 0x000fe20000000000 */
[----:B------:R-:W-:Y:S01]  /*0270*/  UMOV UR5, 0x1 ;  /* 0x0000000100057882 */ /* 0x000fe20000000000 */
[----:B------:R-:W-:Y:S01]  /*0280*/  UMOV UR6, 0x4 ;  /* 0x0000000400067882 */ /* 0x000fe20000000000 */
[----:B------:R-:W-:Y:S01]  /*0290*/  ELECT P0, URZ, PT ;  /* 0x00000000003f782f */ /* 0x000fe20003800000 */
[----:B------:R-:W-:-:S04]  /*02a0*/  UIADD3 UR6, -UR6, 0x100000, URZ ;  /* 0x0010000006067890 */ /* 0x000fc8000fffe13f */
[----:B------:R-:W-:Y:S02]  /*02b0*/  USHF.L.U32 UR7, UR6, 0xb, URZ ;  /* 0x0000000b06077899 */ /* 0x000fe4000800063f */
[----:B------:R-:W-:Y:S02]  /*02c0*/  USHF.L.U32 UR6, UR6, 0x1, URZ ;  /* 0x0000000106067899 */ /* 0x000fe4000800063f */
[----:B0-----:R-:W-:Y:S02]  /*02d0*/  ULEA UR8, UR8, UR4, 0x18 ;  /* 0x0000000408087291 */ /* 0x001fe4000f8ec03f */
[----:B------:R-:W-:-:S04]  /*02e0*/  UIADD3 UR4, -UR5, 0x100000, URZ ;  /* 0x0010000005047890 */ /* 0x000fc8000fffe13f */
[----:B------:R-:W-:Y:S02]  /*02f0*/  USHF.L.U32 UR5, UR4, 0xb, URZ ;  /* 0x0000000b04057899 */ /* 0x000fe4000800063f */
[----:B------:R-:W-:Y:S01]  /*0300*/  USHF.L.U32 UR4, UR4, 0x1, URZ ;  /* 0x0000000104047899 */ /* 0x000fe2000800063f */
[----:B------:R-:W0:Y:S11]  /*0310*/  FENCE.VIEW.ASYNC.S ;  /* 0x00000000000073c6 */ /* 0x000e360000000000 */
[----:B0-----:R0:W1:Y:S01]  /*0320*/  SYNCS.EXCH.64 URZ, [UR8], UR4 ;  /* 0x00000004083f75b2 */ /* 0x0010620008000100 */
[----:B------:R0:W2:Y:S01]  /*0330*/  SYNCS.EXCH.64 URZ, [UR8+0x18], UR6 ;  /* 0x00001806083f75b2 */ /* 0x0000a20008000100 */
[----:B------:R0:W3:Y:S01]  /*0340*/  SYNCS.EXCH.64 URZ, [UR8+0x8], UR4 ;  /* 0x00000804083f75b2 */ /* 0x0000e20008000100 */
[----:B------:R0:W4:Y:S01]  /*0350*/  SYNCS.EXCH.64 URZ, [UR8+0x20], UR6 ;  /* 0x00002006083f75b2 */ /* 0x0001220008000100 */
[----:B------:R0:W0:Y:S01]  /*0360*/  SYNCS.EXCH.64 URZ, [UR8+0x10], UR4 ;  /* 0x00001004083f75b2 */ /* 0x0000220008000100 */
[----:B------:R0:W0:Y:S01]  /*0370*/  SYNCS.EXCH.64 URZ, [UR8+0x28], UR6 ;  /* 0x00002806083f75b2 */ /* 0x0000220008000100 */
[----:B------:R-:W-:Y:S01]  /*0380*/  NOP ;  /* 0x0000000000007918 */ /* 0x000fe20000000000 */
.L_x_2:
[----:B------:R-:W5:Y:S01]  /*0390*/  S2UR UR13, SR_CTAID.X ;  /* 0x00000000000d79c3 */ /* 0x000f620000002500 */
[----:B------:R-:W-:Y:S01]  /*03a0*/  SHF.R.S32.HI R3, RZ, 0x1f, R4 ;  /* 0x0000001fff037819 */ /* 0x000fe20000011404 */
[----:B------:R5:W1:Y:S01]  /*03b0*/  SHFL.IDX PT, R6, R0, RZ, 0x1f ;  /* 0x00001fff00067589 */ /* 0x000a6200000e0000 */
[----:B0-----:R-:W-:Y:S01]  /*03c0*/  ULDC UR4, c[0x0][0x150] ;  /* 0x0000540000047ab9 */ /* 0x001fe20000000800 */
[----:B------:R-:W-:Y:S02]  /*03d0*/  ELECT P0, URZ, PT ;  /* 0x00000000003f782f */ /* 0x000fe40003800000 */
[----:B------:R-:W-:Y:S01]  /*03e0*/  LEA.HI R3, R3, R4, RZ, 0x7 ;  /* 0x0000000403037211 */ /* 0x000fe200078f38ff */
[----:B------:R-:W-:Y:S01]  /*03f0*/  ULDC UR5, c[0x0][0x154] ;  /* 0x0000550000057ab9 */ /* 0x000fe20000000800 */
[----:B------:R-:W-:Y:S01]  /*0400*/  SHF.R.S32.HI R7, RZ, 0x1f, R2 ;  /* 0x0000001fff077819 */ /* 0x000fe20000011402 */
[----:B------:R-:W0:Y:S01]  /*0410*/  S2UR UR10, SR_CTAID.Y ;  /* 0x00000000000a79c3 */ /* 0x000e220000002600 */
[----:B------:R-:W-:Y:S01]  /*0420*/  LOP3.LUT R3, R3, 0xffffff80, RZ, 0xc0, !PT ;  /* 0xffffff8003037812 */ /* 0x000fe200078ec0ff */
[----:B------:R-:W-:Y:S01]  /*0430*/  ULDC UR8, c[0x0][0x144] ;  /* 0x0000510000087ab9 */ /* 0x000fe20000000800 */
[----:B------:R-:W-:Y:S01]  /*0440*/  LEA.HI R7, R7, R2, RZ, 0x2 ;  /* 0x0000000207077211 */ /* 0x000fe200078f10ff */
[----:B------:R-:W-:Y:S01]  /*0450*/  NOP ;  /* 0x0000000000007918 */ /* 0x000fe20000000000 */
[----:B------:R-:W-:Y:S01]  /*0460*/  NOP ;  /* 0x0000000000007918 */ /* 0x000fe20000000000 */
[----:B------:R-:W-:Y:S01]  /*0470*/  IMAD.IADD R3, R4, 0x1, -R3 ;  /* 0x0000000104037824 */ /* 0x000fe200078e0a03 */
[----:B------:R-:W-:Y:S01]  /*0480*/  LOP3.LUT R7, R7, 0x3ffffffc, RZ, 0xc0, !PT ;  /* 0x3ffffffc07077812 */ /* 0x000fe200078ec0ff */
[----:B------:R-:W-:Y:S01]  /*0490*/  ULDC UR11, c[0x0][0x148] ;  /* 0x00005200000b7ab9 */ /* 0x000fe20000000800 */
[----:B------:R-:W-:-:S02]  /*04a0*/  IMAD.MOV.U32 R19, RZ, RZ, 0x1 ;  /* 0x00000001ff137424 */ /* 0x000fc400078e00ff */
[----:B------:R-:W-:Y:S01]  /*04b0*/  SHF.R.S32.HI R4, RZ, 0x1f, R3 ;  /* 0x0000001fff047819 */ /* 0x000fe20000011403 */
[----:B------:R-:W-:-:S03]  /*04c0*/  IMAD.IADD R2, R2, 0x1, -R7 ;  /* 0x0000000102027824 */ /* 0x000fc600078e0a07 */
[----:B------:R-:W-:Y:S02]  /*04d0*/  LEA.HI R4, R4, R3, RZ, 0x3 ;  /* 0x0000000304047211 */ /* 0x000fe400078f18ff */
[----:B-----5:R-:W-:Y:S02]  /*04e0*/  I2FP.F32.U32 R5, UR13 ;  /* 0x0000000d00057c45 */ /* 0x020fe40008201000 */
[--C-:B------:R-:W-:Y:S02]  /*04f0*/  SHF.R.S32.HI R0, RZ, 0x3, R4.reuse ;  /* 0x00000003ff007819 */ /* 0x100fe40000011404 */
[----:B-1----:R-:W-:Y:S01]  /*0500*/  ISETP.NE.OR P0, PT, R6, RZ, !P0 ;  /* 0x000000ff0600720c */ /* 0x002fe20004705670 */
[----:B------:R-:W-:Y:S01]  /*0510*/  FMUL R8, R5, UR4 ;  /* 0x0000000405087c20 */ /* 0x000fe20008400000 */
[----:B------:R-:W-:-:S04]  /*0520*/  SHF.R.S32.HI R5, RZ, 0x1f, R4 ;  /* 0x0000001fff057819 */ /* 0x000fc80000011404 */
[----:B------:R-:W-:Y:S01]  /*0530*/  LEA.HI R5, R5, R0, RZ, 0x2 ;  /* 0x0000000005057211 */ /* 0x000fe200078f10ff */
[----:B------:R-:W1:Y:S03]  /*0540*/  F2I.U32.TRUNC.NTZ R8, R8 ;  /* 0x0000000800087305 */ /* 0x000e66000020f000 */
[----:B------:R-:W-:-:S03]  /*0550*/  LOP3.LUT R5, R5, 0xfffffffc, RZ, 0xc0, !PT ;  /* 0xfffffffc05057812 */ /* 0x000fc600078ec0ff */
[----:B------:R-:W-:Y:S01]  /*0560*/  VOTEU.ALL UP0, P0 ;  /* 0x00000000003f7886 */ /* 0x000fe20000000000 */
[----:B------:R-:W-:Y:S01]  /*0570*/  IADD3 R5, R0, -R5, RZ ;  /* 0x8000000500057210 */ /* 0x000fe20007ffe0ff */
[----:B------:R-:W-:Y:S01]  /*0580*/  VOTEU.ALL UP1, P0 ;  /* 0x00000000003f7886 */ /* 0x000fe20000020000 */
[----:B0-----:R-:W-:Y:S02]  /*0590*/  I2FP.F32.U32 R0, UR10 ;  /* 0x0000000a00007c45 */ /* 0x001fe40008201000 */
[----:B------:R-:W0:Y:S01]  /*05a0*/  @!UP0 S2UR UR7, SR_CgaCtaId ;  /* 0x00000000000789c3 */ /* 0x000e220000008800 */
[----:B------:R-:W-:Y:S01]  /*05b0*/  IMAD R2, R2, 0x4, R5 ;  /* 0x0000000402027824 */ /* 0x000fe200078e0205 */
[----:B------:R-:W-:Y:S01]  /*05c0*/  @!UP0 UMOV UR6, 0x400 ;  /* 0x0000040000068882 */ /* 0x000fe20000000000 */
[----:B------:R-:W-:Y:S01]  /*05d0*/  FMUL R4, R0, UR5 ;  /* 0x0000000500047c20 */ /* 0x000fe20008400000 */
[----:B-1----:R-:W-:Y:S01]  /*05e0*/  R2UR UR4, R8 ;  /* 0x00000000080472ca */ /* 0x002fe200000e0000 */
[C---:B------:R-:W-:Y:S01]  /*05f0*/  IMAD.SHL.U32 R155, R2.reuse, 0x4, RZ ;  /* 0x00000004029b7824 */ /* 0x040fe200078e00ff */
[----:B------:R-:W-:-:S03]  /*0600*/  LEA.HI R0, R2, R2, RZ, 0x1 ;  /* 0x0000000202007211 */ /* 0x000fc600078f08ff */
[----:B------:R-:W1:Y:S01]  /*0610*/  F2I.U32.TRUNC.NTZ R4, R4 ;  /* 0x0000000400047305 */ /* 0x000e62000020f000 */
[----:B------:R-:W-:Y:S02]  /*0620*/  LOP3.LUT R5, R0, 0xfffffffe, RZ, 0xc0, !PT ;  /* 0xfffffffe00057812 */ /* 0x000fe400078ec0ff */
[C---:B------:R-:W-:Y:S02]  /*0630*/  LOP3.LUT R155, R2.reuse, 0xc, R155, 0x78, !PT ;  /* 0x0000000c029b7812 */ /* 0x040fe400078e789b */
[----:B------:R-:W-:-:S03]  /*0640*/  IADD3 R5, R2, -R5, RZ ;  /* 0x8000000502057210 */ /* 0x000fc60007ffe0ff */
[----:B------:R-:W-:-:S04]  /*0650*/  UIADD3 UR4, -UR4, URZ, URZ ;  /* 0x0000003f04047290 */ /* 0x000fc8000fffe13f */
[----:B------:R-:W-:Y:S01]  /*0660*/  UIMAD UR8, UR8, UR4, UR13 ;  /* 0x00000004080872a4 */ /* 0x000fe2000f8e020d */
[----:B-1----:R-:W-:Y:S02]  /*0670*/  R2UR UR12, R4 ;  /* 0x00000000040c72ca */ /* 0x002fe400000e0000 */
[----:B------:R-:W-:Y:S01]  /*0680*/  UMOV UR4, 0x20 ;  /* 0x0000002000047882 */ /* 0x000fe20000000000 */
[----:B------:R-:W1:Y:S02]  /*0690*/  LDC R4, c[0x0][0x140] ;  /* 0x00005000ff047b82 */ /* 0x000e640000000800 */
[----:B------:R-:W-:Y:S01]  /*06a0*/  ISETP.NE.AND P3, PT, R5, UR8, PT ;  /* 0x0000000805007c0c */ /* 0x000fe2000bf65270 */
[----:B------:R-:W-:-:S04]  /*06b0*/  @!UP0 UIADD3 UR4, -UR4, 0x100000, URZ ;  /* 0x0010000004048890 */ /* 0x000fc8000fffe13f */
[----:B------:R-:W-:Y:S02]  /*06c0*/  @!UP0 USHF.L.U32 UR5, UR4, 0xb, URZ ;  /* 0x0000000b04058899 */ /* 0x000fe4000800063f */
[----:B------:R-:W-:Y:S02]  /*06d0*/  @!UP0 USHF.L.U32 UR4, UR4, 0x1, URZ ;  /* 0x0000000104048899 */ /* 0x000fe4000800063f */
[----:B0-----:R-:W-:Y:S01]  /*06e0*/  @!UP0 ULEA UR6, UR7, UR6, 0x18 ;  /* 0x0000000607068291 */ /* 0x001fe2000f8ec03f */
[----:B------:R-:W-:Y:S01]  /*06f0*/  VOTEU.ALL UP0, P0 ;  /* 0x00000000003f7886 */ /* 0x000fe20000000000 */
[----:B------:R-:W-:Y:S01]  /*0700*/  LOP3.LUT P0, RZ, R3, 0x7, RZ, 0xc0, !PT ;  /* 0x0000000703ff7812 */ /* 0x000fe2000780c0ff */
[----:B------:R-:W-:-:S03]  /*0710*/  UIADD3 UR12, -UR12, URZ, URZ ;  /* 0x0000003f0c0c7290 */ /* 0x000fc6000fffe13f */
[C---:B------:R-:W-:Y:S02]  /*0720*/  ISETP.LT.U32.AND P0, PT, R155.reuse, 0x2, !P0 ;  /* 0x000000029b00780c */ /* 0x040fe40004701070 */
[----:B------:R-:W-:Y:S01]  /*0730*/  @P3 LEA.HI R0, R155, R155, RZ, 0x1 ;  /* 0x0000009b9b003211 */ /* 0x000fe200078f08ff */
[----:B------:R-:W0:Y:S03]  /*0740*/  FENCE.VIEW.ASYNC.S ;  /* 0x00000000000073c6 */ /* 0x000e260000000000 */
[----:B0-----:R-:W0:Y:S01]  /*0750*/  @!UP0 SYNCS.EXCH.64 URZ, [UR6+0x40], UR4 ;  /* 0x00004004063f85b2 */ /* 0x001e220008000100 */
[----:B------:R-:W-:Y:S02]  /*0760*/  @P3 SHF.R.S32.HI R0, RZ, 0x1, R0 ;  /* 0x00000001ff003819 */ /* 0x000fe40000011400 */
[----:B-1----:R-:W-:Y:S01]  /*0770*/  ISETP.EQ.U32.AND P2, PT, R4, 0x1, PT ;  /* 0x000000010400780c */ /* 0x002fe20003f42070 */
[----:B------:R1:W0:Y:S01]  /*0780*/  @!UP1 SYNCS.EXCH.64 URZ, [UR6+0x48], UR4 ;  /* 0x00004804063f95b2 */ /* 0x0002220008000100 */
[----:B------:R-:W-:Y:S01]  /*0790*/  NOP ;  /* 0x0000000000007918 */ /* 0x000fe20000000000 */
[----:B-1----:R-:W-:-:S06]  /*07a0*/  UIMAD UR4, UR11, UR12, UR10 ;  /* 0x0000000c0b0472a4 */ /* 0x002fcc000f8e020a */
[----:B------:R-:W-:Y:S02]  /*07b0*/  @P3 ISETP.NE.AND P4, PT, R0, UR4, PT ;  /* 0x0000000400003c0c */ /* 0x000fe4000bf85270 */
[----:B------:R-:W-:Y:S02]  /*07c0*/  SEL R0, RZ, 0x1, !P0 ;  /* 0x00000001ff007807 */ /* 0x000fe40004000000 */
[----:B------:R-:W-:-:S04]  /*07d0*/  @P3 SEL R19, RZ, 0x1, P4 ;  /* 0x00000001ff133807 */ /* 0x000fc80002000000 */
[----:B------:R-:W-:Y:S01]  /*07e0*/  LOP3.LUT R19, R19, R0, RZ, 0xc0, !PT ;  /* 0x0000000013137212 */ /* 0x000fe200078ec0ff */
[----:B------:R-:W-:Y:S06]  /*07f0*/  @!P2 BRA `(.L_x_3) ;  /* 0x000000000008a947 */ /* 0x000fec0003800000 */
[----:B0-234-:R-:W-:Y:S01]  /*0800*/  UCGABAR_ARV ;  /* 0x00000000000079c7 */ /* 0x01dfe20008000000 */
[----:B------:R-:W-:Y:S05]  /*0810*/  BRA `(.L_x_4) ;  /* 0x0000000000047947 */ /* 0x000fea0003800000 */
.L_x_3:
[----:B0-234-:R-:W-:Y:S01]  /*0820*/  NOP ;  /* 0x0000000000007918 */ /* 0x01dfe20000000000 */
.L_x_4:
[----:B------:R-:W-:Y:S01]  /*0830*/  ULDC UR4, c[0x0][0x65c] ;  /* 0x0001970000047ab9 */ /* 0x000fe20000000800 */
[----:B------:R-:W-:Y:S01]  /*0840*/  UMOV UR5, URZ ;  /* 0x0000003f00057c82 */ /* 0x000fe20008000000 */
[----:B------:R-:W-:-:S03]  /*0850*/  UISETP.NE.AND UP0, UPT, UR4, 0x1, UPT ;  /* 0x000000010400788c */ /* 0x000fc6000bf05270 */
[----:B------:R-:W-:Y:S01]  /*0860*/  UMOV UR4, UR13 ;  /* 0x0000000d00047c82 */ /* 0x000fe20008000000 */
[----:B------:R-:W-:Y:S02]  /*0870*/  UP2UR UR46, UPR, URZ, 0x1 ;  /* 0x000000013f2e7883 */ /* 0x000fe40008000000 */
[----:B------:R-:W-:Y:S02]  /*0880*/  PLOP3.LUT P0, PT, PT, PT, UP0, 0x80, 0x0 ;  /* 0x000000000000781c */ /* 0x000fe40003f0f008 */
[----:B------:R-:W-:Y:S02]  /*0890*/  PLOP3.LUT P3, PT, PT, PT, UP0, 0x80, 0x0 ;  /* 0x000000000000781c */ /* 0x000fe40003f6f008 */
[----:B------:R-:W-:Y:S01]  /*08a0*/  PLOP3.LUT P5, PT, PT, PT, UP0, 0x80, 0x0 ;  /* 0x000000000000781c */ /* 0x000fe20003faf008 */
[----:B------:R-:W-:Y:S01]  /*08b0*/  @UP0 ULDC UR14, c[0x0][0x10] ;  /* 0x00000400000e0ab9 */ /* 0x000fe20000000800 */
[----:B------:R-:W-:Y:S01]  /*08c0*/  @UP0 UMOV UR6, UR10 ;  /* 0x0000000a00060c82 */ /* 0x000fe20008000000 */
[----:B------:R-:W-:Y:S01]  /*08d0*/  @UP0 UMOV UR7, URZ ;  /* 0x0000003f00070c82 */ /* 0x000fe20008000000 */
[----:B------:R-:W-:Y:S01]  /*08e0*/  PLOP3.LUT P4, PT, PT, PT, UP0, 0x80, 0x0 ;  /* 0x000000000000781c */ /* 0x000fe20003f8f008 */
[----:B------:R-:W-:-:S03]  /*08f0*/  @UP0 UIMAD.WIDE.U32 UR14, UR13, UR14, UR6 ;  /* 0x0000000e0d0e02a5 */ /* 0x000fc6000f8e0006 */
[----:B------:R-:W-:Y:S01]  /*0900*/  @!UP0 ULDC UR7, c[0x0][0xc] ;  /* 0x0000030000078ab9 */ /* 0x000fe20000000800 */
[----:B------:R-:W-:Y:S01]  /*0910*/  @UP0 UMOV UR6, URZ ;  /* 0x0000003f00060c82 */ /* 0x000fe20008000000 */
[----:B------:R-:W-:Y:S01]  /*0920*/  @!UP0 UIMAD.WIDE.U32 UR4, UR10, UR7, UR4 ;  /* 0x000000070a0482a5 */ /* 0x000fe2000f8e0004 */
[----:B------:R-:W-:Y:S01]  /*0930*/  MOV R2, UR14 ;  /* 0x0000000e00027c02 */ /* 0x000fe20008000f00 */
[----:B------:R-:W-:Y:S02]  /*0940*/  @UP0 UIADD3 UR6, UR15, UR6, URZ ;  /* 0x000000060f060290 */ /* 0x000fe4000fffe03f */
[----:B------:R-:W-:Y:S02]  /*0950*/  IMAD.U32 R3, RZ, RZ, UR15 ;  /* 0x0000000fff037e24 */ /* 0x000fe4000f8e00ff */
[----:B------:R-:W-:Y:S01]  /*0960*/  IMAD.U32 R5, RZ, RZ, UR5 ;  /* 0x00000005ff057e24 */ /* 0x000fe2000f8e00ff */
[----:B------:R-:W-:Y:S01]  /*0970*/  MOV R4, UR4 ;  /* 0x0000000400047c02 */ /* 0x000fe20008000f00 */
[----:B------:R-:W-:Y:S01]  /*0980*/  @P0 IMAD.MOV.U32 R7, RZ, RZ, R2 ;  /* 0x000000ffff070224 */ /* 0x000fe200078e0002 */
[----:B------:R-:W-:Y:S01]  /*0990*/  @P3 MOV R6, UR6 ;  /* 0x0000000600063c02 */ /* 0x000fe20008000f00 */
[----:B------:R-:W-:Y:S01]  /*09a0*/  IMAD.U32 R2, RZ, RZ, UR4 ;  /* 0x00000004ff027e24 */ /* 0x000fe2000f8e00ff */
[----:B------:R-:W-:Y:S01]  /*09b0*/  @!P5 MOV R6, R5 ;  /* 0x000000050006d202 */ /* 0x000fe20000000f00 */
[----:B------:R-:W-:-:S02]  /*09c0*/  IMAD.U32 R3, RZ, RZ, UR5 ;  /* 0x00000005ff037e24 */ /* 0x000fc4000f8e00ff */
[----:B------:R-:W-:Y:S02]  /*09d0*/  @!P4 IMAD.MOV.U32 R7, RZ, RZ, R2 ;  /* 0x000000ffff07c224 */ /* 0x000fe400078e0002 */
[----:B------:R0:W-:Y:S04]  /*09e0*/  STL [R1+0x200], R6 ;  /* 0x0002000601007387 */ /* 0x0001e80000100800 */
[----:B------:R0:W-:Y:S01]  /*09f0*/  STL [R1+0x204], R7 ;  /* 0x0002040701007387 */ /* 0x0001e20000100800 */
[----:B------:R-:W-:Y:S05]  /*0a00*/  @!P2 BRA `(.L_x_5) ;  /* 0x00000000000ca947 */ /* 0x000fea0003800000 */
[----:B------:R-:W-:Y:S01]  /*0a10*/  UCGABAR_WAIT ;  /* 0x0000000000007dc7 */ /* 0x000fe20008000000 */
[----:B------:R-:W-:Y:S01]  /*0a20*/  CCTL.IVALL ;  /* 0x00000000ff00798f */ /* 0x000fe20002000000 */
[----:B------:R-:W-:Y:S05]  /*0a30*/  BRA `(.L_x_6) ;  /* 0x0000000000047947 */ /* 0x000fea0003800000 */
.L_x_5:
[----:B------:R-:W-:Y:S06]  /*0a40*/  BAR.SYNC.DEFER_BLOCKING 0x0 ;  /* 0x0000000000007b1d */ /* 0x000fec0000010000 */
.L_x_6:
[----:B------:R-:W-:Y:S05]  /*0a50*/  @!P1 BRA `(.L_x_7) ;  /* 0x0000016400409947 */ /* 0x000fea0003800000 */
[----:B------:R-:W-:-:S06]  /*0a60*/  UISETP.GT.U32.AND UP0, UPT, UR16, 0x1, UPT ;  /* 0x000000011000788c */ /* 0x000fcc000bf04070 */
[----:B------:R-:W-:-:S13]  /*0a70*/  PLOP3.LUT P0, PT, PT, PT, UP0, 0x80, 0x0 ;  /* 0x000000000000781c */ /* 0x000fda0003f0f008 */
[----:B------:R-:W-:Y:S05]  /*0a80*/  @P0 EXIT ;  /* 0x000000000000094d */ /* 0x000fea0003800000 */
[----:B------:R-:W-:Y:S01]  /*0a90*/  ULDC.64 UR4, c[0x0][0x650] ;  /* 0x0001940000047ab9 */ /* 0x000fe20000000a00 */
[----:B------:R-:W-:Y:S01]  /*0aa0*/  UMOV UR41, 0xffffffff ;  /* 0xffffffff00297882 */ /* 0x000fe20000000000 */
[----:B------:R-:W-:Y:S01]  /*0ab0*/  ISETP.GE.U32.AND P0, PT, R7, UR4, PT ;  /* 0x0000000407007c0c */ /* 0x000fe2000bf06070 */
[----:B------:R-:W-:Y:S01]  /*0ac0*/  UMOV UR42, 0xffffffff ;  /* 0xffffffff002a7882 */ /* 0x000fe20000000000 */
[----:B------:R-:W-:Y:S01]  /*0ad0*/  UMOV UR43, 0xffffffff ;  /* 0xffffffff002b7882 */ /* 0x000fe20000000000 */
[----:B------:R-:W-:Y:S02]  /*0ae0*/  PRMT R0, RZ, 0x7610, R0 ;  /* 0x00007610ff007816 */ /* 0x000fe40000000000 */
[----:B------:R-:W-:-:S13]  /*0af0*/  ISETP.GE.U32.AND.EX P0, PT, R6, UR5, PT, P0 ;  /* 0x0000000506007c0c */ /* 0x000fda000bf06100 */
[----:B------:R-:W-:Y:S05]  /*0b00*/  @P0 BRA `(.L_x_8) ;  /* 0x0000000400480947 */ /* 0x000fea0003800000 */
[----:B------:R-:W-:Y:S01]  /*0b10*/  ULDC.64 UR16, c[0x0][0x628] ;  /* 0x00018a0000107ab9 */ /* 0x000fe20000000a00 */
[C---:B------:R-:W-:Y:S01]  /*0b20*/  R2UR UR19, R7.reuse ;  /* 0x00000000071372ca */ /* 0x040fe200000e0000 */
[----:B------:R-:W-:Y:S01]  /*0b30*/  ULDC UR18, c[0x0][0x630] ;  /* 0x00018c0000127ab9 */ /* 0x000fe20000000800 */
[----:B------:R-:W-:Y:S02]  /*0b40*/  ISETP.NE.U32.AND P0, PT, RZ, UR16, PT ;  /* 0x00000010ff007c0c */ /* 0x000fe4000bf05070 */
[----:B------:R-:W-:Y:S02]  /*0b50*/  R2UR UR4, R7 ;  /* 0x00000000070472ca */ /* 0x000fe400000e0000 */
[----:B------:R-:W-:Y:S02]  /*0b60*/  ISETP.NE.AND.EX P0, PT, RZ, UR17, PT, P0 ;  /* 0x00000011ff007c0c */ /* 0x000fe4000bf05300 */
[----:B------:R-:W-:-:S11]  /*0b70*/  R2UR UR5, R6 ;  /* 0x00000000060572ca */ /* 0x000fd600000e0000 */
[----:B------:R-:W-:Y:S05]  /*0b80*/  @!P0 BRA `(.L_x_9) ;  /* 0x0000000000308947 */ /* 0x000fea0003800000 */
[----:B------:R-:W-:Y:S01]  /*0b90*/  R2UR UR4, R7 ;  /* 0x00000000070472ca */ /* 0x000fe200000e0000 */
[----:B------:R-:W-:Y:S01]  /*0ba0*/  ULDC UR9, c[0x0][0x634] ;  /* 0x00018d0000097ab9 */ /* 0x000fe20000000800 */
[----:B------:R-:W-:-:S11]  /*0bb0*/  R2UR UR13, R6 ;  /* 0x00000000060d72ca */ /* 0x000fd600000e0000 */
[----:B------:R-:W-:-:S04]  /*0bc0*/  UIADD3 UR9, UP0, UR4, UR9, URZ ;  /* 0x0000000904097290 */ /* 0x000fc8000ff1e03f */
[----:B------:R-:W-:-:S04]  /*0bd0*/  UIADD3.X UR13, URZ, UR13, URZ, UP0, !UPT ;  /* 0x0000000d3f0d7290 */ /* 0x000fc800087fe43f */
[----:B------:R-:W-:-:S04]  /*0be0*/  UIMAD.WIDE.U32 UR4, UR13, UR16, URZ ;  /* 0x000000100d0472a5 */ /* 0x000fc8000f8e003f */
[----:B------:R-:W-:Y:S02]  /*0bf0*/  UIMAD.WIDE.U32 UR6, UP0, UR9, UR17, UR4 ;  /* 0x00000011090672a5 */ /* 0x000fe4000f800004 */
[----:B------:R-:W-:Y:S02]  /*0c00*/  UIMAD.WIDE.U32 UR4, UR9, UR16, URZ ;  /* 0x00000010090472a5 */ /* 0x000fe4000f8e003f */
[----:B------:R-:W-:Y:S02]  /*0c10*/  UIADD3.X UR15, URZ, URZ, URZ, UP0, !UPT ;  /* 0x0000003f3f0f7290 */ /* 0x000fe400087fe43f */
[----:B------:R-:W-:Y:S01]  /*0c20*/  UIADD3 URZ, UP0, UR5, UR6, URZ ;  /* 0x00000006053f7290 */ /* 0x000fe2000ff1e03f */
[----:B------:R-:W-:-:S03]  /*0c30*/  UMOV UR14, UR7 ;  /* 0x00000007000e7c82 */ /* 0x000fc60008000000 */
[----:B------:R-:W-:-:S12]  /*0c40*/  UIMAD.WIDE.U32.X UR4, UR13, UR17, UR14, UP0 ;  /* 0x000000110d0472a5 */ /* 0x000fd800080e040e */
.L_x_9:
[----:B------:R-:W-:Y:S01]  /*0c50*/  USHF.R.U64 UR43, UR4, UR18, UR5 ;  /* 0x00000012042b7299 */ /* 0x000fe20008001205 */
[----:B------:R-:W-:Y:S01]  /*0c60*/  R2UR UR7, R6 ;  /* 0x00000000060772ca */ /* 0x000fe200000e0000 */
[----:B------:R-:W-:Y:S02]  /*0c70*/  USHF.R.U32.HI UR4, URZ, UR18, UR5 ;  /* 0x000000123f047299 */ /* 0x000fe40008011605 */
[----:B------:R-:W-:Y:S01]  /*0c80*/  UIADD3 UR5, UP0, URZ, -UR43, URZ ;  /* 0x8000002b3f057290 */ /* 0x000fe2000ff1e03f */
[----:B------:R-:W-:Y:S01]  /*0c90*/  ULDC.64 UR14, c[0x0][0x620] ;  /* 0x00018800000e7ab9 */ /* 0x000fe20000000a00 */
[----:B------:R-:W-:Y:S02]  /*0ca0*/  UMOV UR6, UR19 ;  /* 0x0000001300067c82 */ /* 0x000fe40008000000 */
[----:B------:R-:W-:Y:S01]  /*0cb0*/  UIADD3.X UR4, URZ, ~UR4, URZ, UP0, !UPT ;  /* 0x800000043f047290 */ /* 0x000fe200087fe43f */
[----:B------:R-:W-:Y:S01]  /*0cc0*/  ULDC UR9, c[0x0][0x618] ;  /* 0x0001860000097ab9 */ /* 0x000fe20000000800 */
[----:B------:R-:W-:-:S02]  /*0cd0*/  UIMAD UR12, UR11, UR12, UR10 ;  /* 0x0000000c0b0c72a4 */ /* 0x000fc4000f8e020a */
[----:B------:R-:W-:Y:S02]  /*0ce0*/  UIMAD UR4, UR4, UR14, URZ ;  /* 0x0000000e040472a4 */ /* 0x000fe4000f8e023f */
[----:B------:R-:W-:Y:S02]  /*0cf0*/  UIMAD.WIDE.U32 UR6, UR5, UR14, UR6 ;  /* 0x0000000e050672a5 */ /* 0x000fe4000f8e0006 */
[----:B------:R-:W-:Y:S01]  /*0d00*/  UIMAD UR4, UR5, UR15, UR4 ;  /* 0x0000000f050472a4 */ /* 0x000fe2000f8e0204 */
[----:B------:R-:W-:Y:S01]  /*0d10*/  ULDC UR10, c[0x0][0x608] ;  /* 0x00018200000a7ab9 */ /* 0x000fe20000000800 */
[----:B------:R-:W-:Y:S02]  /*0d20*/  ULDC UR18, c[0x0][0x658] ;  /* 0x0001960000127ab9 */ /* 0x000fe40000000800 */
[----:B------:R-:W-:Y:S01]  /*0d30*/  UIADD3 UR7, UR7, UR4, URZ ;  /* 0x0000000407077290 */ /* 0x000fe2000fffe03f */
[----:B------:R-:W-:Y:S02]  /*0d40*/  UMOV UR11, 0xffffffff ;  /* 0xffffffff000b7882 */ /* 0x000fe40000000000 */
[----:B------:R-:W-:Y:S01]  /*0d50*/  ULDC.64 UR4, c[0x0][0x640] ;  /* 0x0001900000047ab9 */ /* 0x000fe20000000a00 */
[----:B------:R-:W-:Y:S01]  /*0d60*/  USHF.R.U64 UR16, UR6, UR9, UR7 ;  /* 0x0000000906107299 */ /* 0x000fe20008001207 */
[----:B------:R-:W-:Y:S01]  /*0d70*/  ISETP.NE.U32.AND P0, PT, RZ, UR4, PT ;  /* 0x00000004ff007c0c */ /* 0x000fe2000bf05070 */
[----:B------:R-:W-:-:S02]  /*0d80*/  USHF.R.U32.HI UR7, URZ, UR9, UR7 ;  /* 0x000000093f077299 */ /* 0x000fc40008011607 */
[----:B------:R-:W-:Y:S01]  /*0d90*/  USHF.L.U32 UR6, UR11, UR18, URZ ;  /* 0x000000120b067299 */ /* 0x000fe2000800063f */
[----:B------:R-:W-:Y:S01]  /*0da0*/  ISETP.NE.AND.EX P0, PT, RZ, UR5, PT, P0 ;  /* 0x00000005ff007c0c */ /* 0x000fe2000bf05300 */
[----:B------:R-:W-:Y:S02]  /*0db0*/  USHF.R.U64 UR22, UR16, UR10, UR7 ;  /* 0x0000000a10167299 */ /* 0x000fe40008001207 */
[----:B------:R-:W-:Y:S02]  /*0dc0*/  USHF.R.U32.HI UR7, URZ, UR10, UR7 ;  /* 0x0000000a3f077299 */ /* 0x000fe40008011607 */
[----:B------:R-:W-:Y:S02]  /*0dd0*/  UISETP.NE.AND UP1, UPT, UR46, URZ, UPT ;  /* 0x0000003f2e00728c */ /* 0x000fe4000bf25270 */
[----:B------:R-:W-:Y:S01]  /*0de0*/  USHF.R.U64 UR23, UR22, UR18, UR7 ;  /* 0x0000001216177299 */ /* 0x000fe20008001207 */
[----:B------:R-:W-:Y:S01]  /*0df0*/  ULDC UR17, c[0x0][0x600] ;  /* 0x0001800000117ab9 */ /* 0x000fe20000000800 */
[----:B------:R-:W-:-:S02]  /*0e00*/  ULOP3.LUT UR13, URZ, UR6, URZ, 0x33, !UPT ;  /* 0x000000063f0d7292 */ /* 0x000fc4000f8e333f */
[----:B------:R-:W-:Y:S02]  /*0e10*/  UIADD3 UR15, UR17, -0x1, URZ ;  /* 0xffffffff110f7890 */ /* 0x000fe4000fffe03f */
[----:B------:R-:W-:Y:S02]  /*0e20*/  USEL UR12, UR8, UR12, !UP1 ;  /* 0x0000000c080c7287 */ /* 0x000fe4000c800000 */
[----:B------:R-:W-:Y:S01]  /*0e30*/  USHF.R.U32.HI UR7, URZ, UR18, UR7 ;  /* 0x000000123f077299 */ /* 0x000fe20008011607 */
[----:B------:R-:W-:Y:S01]  /*0e40*/  ULDC UR19, c[0x0][0x648] ;  /* 0x0001920000137ab9 */ /* 0x000fe20000000800 */
[----:B------:R-:W-:Y:S01]  /*0e50*/  ULDC UR20, c[0x0][0x638] ;  /* 0x00018e0000147ab9 */ /* 0x000fe20000000800 */
[----:B------:R-:W-:Y:S01]  /*0e60*/  UMOV UR21, 0x1 ;  /* 0x0000000100157882 */ /* 0x000fe20000000000 */
[----:B------:R-:W-:Y:S01]  /*0e70*/  UMOV UR6, UR23 ;  /* 0x0000001700067c82 */ /* 0x000fe20008000000 */
[----:B------:R-:W-:Y:S07]  /*0e80*/  @!P0 BRA `(.L_x_10) ;  /* 0x0000000000308947 */ /* 0x000fee0003800000 */
[----:B------:R-:W-:Y:S02]  /*0e90*/  ULDC UR10, c[0x0][0x64c] ;  /* 0x00019300000a7ab9 */ /* 0x000fe40000000800 */
        /* <DEDUP_REMOVED lines=8> */
[----:B------:R-:W-:-:S07]  /*0f20*/  UIMAD.WIDE.U32.X UR4, UR14, UR5, UR10, UP0 ;  /* 0x000000050e0472a5 */ /* 0x000fce00080e040a */
[----:B------:R-:W-:Y:S01]  /*0f30*/  UMOV UR6, UR4 ;  /* 0x0000000400067c82 */ /* 0x000fe20008000000 */
[----:B------:R-:W-:-:S05]  /*0f40*/  UMOV UR7, UR5 ;  /* 0x0000000500077c82 */ /* 0x000fca0008000000 */
.L_x_10:
[----:B------:R-:W-:Y:S01]  /*0f50*/  USHF.R.U64 UR5, UR6, UR19, UR7 ;  /* 0x0000001306057299 */ /* 0x000fe20008001207 */
[----:B------:R-:W-:Y:S01]  /*0f60*/  IMAD.MOV.U32 R0, RZ, RZ, 0x1 ;  /* 0x00000001ff007424 */ /* 0x000fe200078e00ff */
[----:B------:R-:W-:Y:S02]  /*0f70*/  USHF.L.U32 UR4, UR21, UR18, URZ ;  /* 0x0000001215047299 */ /* 0x000fe4000800063f */
[----:B------:R-:W-:Y:S02]  /*0f80*/  ULOP3.LUT UR13, UR22, UR13, URZ, 0xc0, !UPT ;  /* 0x0000000d160d7292 */ /* 0x000fe4000f8ec03f */
[----:B------:R-:W-:Y:S02]  /*0f90*/  UIADD3 UR6, -UR5, URZ, URZ ;  /* 0x0000003f05067290 */ /* 0x000fe4000fffe13f */
[----:B------:R-:W-:Y:S02]  /*0fa0*/  UIMAD UR13, UR4, UR5, UR13 ;  /* 0x00000005040d72a4 */ /* 0x000fe4000f8e020d */
[----:B------:R-:W-:-:S02]  /*0fb0*/  ULOP3.LUT UR15, UR16, UR15, URZ, 0xc0, !UPT ;  /* 0x0000000f100f7292 */ /* 0x000fc4000f8ec03f */
[----:B------:R-:W-:Y:S01]  /*0fc0*/  UIMAD UR4, UR6, UR20, UR23 ;  /* 0x00000014060472a4 */ /* 0x000fe2000f8e0217 */
[----:B------:R-:W-:Y:S01]  /*0fd0*/  ULDC UR5, c[0x0][0x610] ;  /* 0x0001840000057ab9 */ /* 0x000fe20000000800 */
[----:B------:R-:W-:Y:S02]  /*0fe0*/  UISETP.NE.AND UP0, UPT, UR46, URZ, UPT ;  /* 0x0000003f2e00728c */ /* 0x000fe4000bf05270 */
[----:B------:R-:W-:Y:S02]  /*0ff0*/  UIMAD UR12, UR13, UR5, UR12 ;  /* 0x000000050d0c72a4 */ /* 0x000fe4000f8e020c */
[----:B------:R-:W-:-:S04]  /*1000*/  UIMAD UR4, UR4, UR17, UR15 ;  /* 0x00000011040472a4 */ /* 0x000fc8000f8e020f */
[----:B------:R-:W-:Y:S02]  /*1010*/  USEL UR42, UR4, UR12, !UP0 ;  /* 0x0000000c042a7287 */ /* 0x000fe4000c000000 */
[----:B------:R-:W-:-:S12]  /*1020*/  USEL UR41, UR12, UR4, !UP0 ;  /* 0x000000040c297287 */ /* 0x000fd8000c000000 */
.L_x_8:
[----:B------:R-:W-:-:S08]  /*1030*/  NOP ;  /* 0x0000000000007918 */ /* 0x000fd00000000000 */
[----:B------:R-:W1:Y:S02]  /*1040*/  USETMAXREG.TRY_ALLOC.CTAPOOL UP0, 0xf0 ;  /* 0x000000f0000079c8 */ /* 0x000e640008000600 */
[----:B-1----:R-:W-:-:S13]  /*1050*/  PLOP3.LUT P0, PT, PT, PT, UP0, 0x80, 0x0 ;  /* 0x000000000000781c */ /* 0x002fda0003f0f008 */
[----:B------:R-:W-:Y:S05]  /*1060*/  @!P0 BRA `(.L_x_8) ;  /* 0xfffffffc00f08947 */ /* 0x000fea000383ffff */
[----:B------:R-:W-:Y:S01]  /*1070*/  ULDC.64 UR4, c[0x0][0x598] ;  /* 0x0001660000047ab9 */ /* 0x000fe20000000a00 */
[----:B------:R-:W-:Y:S01]  /*1080*/  ULDC.64 UR36, c[0x0][0x208] ;  /* 0x0000820000247ab9 */ /* 0x000fe20000000a00 */
[----:B------:R-:W-:-:S04]  /*1090*/  ISETP.NE.U32.AND P0, PT, RZ, UR4, PT ;  /* 0x00000004ff007c0c */ /* 0x000fc8000bf05070 */
[----:B------:R-:W-:-:S13]  /*10a0*/  ISETP.NE.AND.EX P0, PT, RZ, UR5, PT, P0 ;  /* 0x00000005ff007c0c */ /* 0x000fda000bf05300 */
[----:B------:R-:W-:Y:S05]  /*10b0*/  @!P0 BRA `(.L_x_11) ;  /* 0x00000000001c8947 */ /* 0x000fea0003800000 */
[----:B------:R-:W1:Y:S02]  /*10c0*/  LDC.64 R2, c[0x0][0x598] ;  /* 0x00016600ff027b82 */ /* 0x000e640000000a00 */
[----:B-1----:R-:W2:Y:S02]  /*10d0*/  LDG.E.64 R2, desc[UR36][R2.64] ;  /* 0x0000002402027981 */ /* 0x002ea4000c1e1b00 */
[----:B--2---:R-:W-:-:S04]  /*10e0*/  ISETP.NE.U32.AND P0, PT, R2, RZ, PT ;  /* 0x000000ff0200720c */ /* 0x004fc80003f05070 */
[----:B------:R-:W-:-:S13]  /*10f0*/  ISETP.NE.AND.EX P0, PT, R3, RZ, PT, P0 ;  /* 0x000000ff0300720c */ /* 0x000fda0003f05300 */
[----:B------:R-:W-:Y:S05]  /*1100*/  @!P0 BRA `(.L_x_11) ;  /* 0x0000000000088947 */ /* 0x000fea0003800000 */
[----:B------:R1:W5:Y:S01]  /*1110*/  LD.E R17, desc[UR36][R2.64] ;  /* 0x0000002402117980 */ /* 0x000362000c101900 */
[----:B------:R-:W-:Y:S05]  /*1120*/  BRA `(.L_x_12) ;  /* 0x0000000000247947 */ /* 0x000fea0003800000 */
.L_x_11:
[----:B------:R-:W-:Y:S02]  /*1130*/  ULDC.64 UR4, c[0x0][0x588] ;  /* 0x0001620000047ab9 */ /* 0x000fe40000000a00 */
[----:B------:R-:W-:-:S04]  /*1140*/  ISETP.NE.U32.AND P0, PT, RZ, UR4, PT ;  /* 0x00000004ff007c0c */ /* 0x000fc8000bf05070 */
[----:B------:R-:W-:-:S13]  /*1150*/  ISETP.NE.AND.EX P0, PT, RZ, UR5, PT, P0 ;  /* 0x00000005ff007c0c */ /* 0x000fda000bf05300 */
[----:B------:R-:W-:Y:S05]  /*1160*/  @!P0 BRA `(.L_x_13) ;  /* 0x00000000000c8947 */ /* 0x000fea0003800000 */
[----:B------:R-:W1:Y:S02]  /*1170*/  LDC.64 R2, c[0x0][0x588] ;  /* 0x00016200ff027b82 */ /* 0x000e640000000a00 */
[----:B-1----:R2:W5:Y:S01]  /*1180*/  LDG.E R17, desc[UR36][R2.64] ;  /* 0x0000002402117981 */ /* 0x002562000c1e1900 */
[----:B------:R-:W-:Y:S05]  /*1190*/  BRA `(.L_x_12) ;  /* 0x0000000000087947 */ /* 0x000fea0003800000 */
.L_x_13:
[----:B------:R-:W-:Y:S02]  /*11a0*/  ULDC UR4, c[0x0][0x580] ;  /* 0x0001600000047ab9 */ /* 0x000fe40000000800 */
[----:B------:R-:W-:-:S07]  /*11b0*/  IMAD.U32 R17, RZ, RZ, UR4 ;  /* 0x00000004ff117e24 */ /* 0x000fce000f8e00ff */
.L_x_12:
[----:B------:R-:W-:Y:S02]  /*11c0*/  ULDC.64 UR4, c[0x0][0x5a0] ;  /* 0x0001680000047ab9 */ /* 0x000fe40000000a00 */
[----:B------:R-:W-:-:S04]  /*11d0*/  ISETP.NE.U32.AND P0, PT, RZ, UR4, PT ;  /* 0x00000004ff007c0c */ /* 0x000fc8000bf05070 */
[----:B------:R-:W-:-:S13]  /*11e0*/  ISETP.NE.AND.EX P0, PT, RZ, UR5, PT, P0 ;  /* 0x00000005ff007c0c */ /* 0x000fda000bf05300 */
[----:B------:R-:W-:Y:S05]  /*11f0*/  @!P0 BRA `(.L_x_14) ;  /* 0x00000000001c8947 */ /* 0x000fea0003800000 */
[----:B-12---:R-:W1:Y:S02]  /*1200*/  LDC.64 R2, c[0x0][0x5a0] ;  /* 0x00016800ff027b82 */ /* 0x006e640000000a00 */
[----:B-1----:R-:W2:Y:S02]  /*1210*/  LDG.E.64 R2, desc[UR36][R2.64] ;  /* 0x0000002402027981 */ /* 0x002ea4000c1e1b00 */
[----:B--2---:R-:W-:-:S04]  /*1220*/  ISETP.NE.U32.AND P0, PT, R2, RZ, PT ;  /* 0x000000ff0200720c */ /* 0x004fc80003f05070 */
[----:B------:R-:W-:-:S13]  /*1230*/  ISETP.NE.AND.EX P0, PT, R3, RZ, PT, P0 ;  /* 0x000000ff0300720c */ /* 0x000fda0003f05300 */
[----:B------:R-:W-:Y:S05]  /*1240*/  @!P0 BRA `(.L_x_14) ;  /* 0x0000000000088947 */ /* 0x000fea0003800000 */
[----:B------:R1:W5:Y:S01]  /*1250*/  LD.E R18, desc[UR36][R2.64] ;  /* 0x0000002402127980 */ /* 0x000362000c101900 */
[----:B------:R-:W-:Y:S05]  /*1260*/  BRA `(.L_x_15) ;  /* 0x0000000000247947 */ /* 0x000fea0003800000 */
.L_x_14:
[----:B------:R-:W-:Y:S02]  /*1270*/  ULDC.64 UR4, c[0x0][0x590] ;  /* 0x0001640000047ab9 */ /* 0x000fe40000000a00 */
[----:B------:R-:W-:-:S04]  /*1280*/  ISETP.NE.U32.AND P0, PT, RZ, UR4, PT ;  /* 0x00000004ff007c0c */ /* 0x000fc8000bf05070 */
[----:B------:R-:W-:-:S13]  /*1290*/  ISETP.NE.AND.EX P0, PT, RZ, UR5, PT, P0 ;  /* 0x00000005ff007c0c */ /* 0x000fda000bf05300 */
[----:B------:R-:W-:Y:S05]  /*12a0*/  @!P0 BRA `(.L_x_16) ;  /* 0x00000000000c8947 */ /* 0x000fea0003800000 */
[----:B-12---:R-:W1:Y:S02]  /*12b0*/  LDC.64 R2, c[0x0][0x590] ;  /* 0x00016400ff027b82 */ /* 0x006e640000000a00 */
[----:B-1----:R2:W5:Y:S01]  /*12c0*/  LDG.E R18, desc[UR36][R2.64] ;  /* 0x0000002402127981 */ /* 0x002562000c1e1900 */
[----:B------:R-:W-:Y:S05]  /*12d0*/  BRA `(.L_x_15) ;  /* 0x0000000000087947 */ /* 0x000fea0003800000 */
.L_x_16:
[----:B------:R-:W-:Y:S02]  /*12e0*/  ULDC UR4, c[0x0][0x584] ;  /* 0x0001610000047ab9 */ /* 0x000fe40000000800 */
[----:B------:R-:W-:-:S07]  /*12f0*/  MOV R18, UR4 ;  /* 0x0000000400127c02 */ /* 0x000fce0008000f00 */
.L_x_15:
[----:B------:R-:W-:-:S13]  /*1300*/  LOP3.LUT P0, RZ, R0, 0xff, RZ, 0xc0, !PT ;  /* 0x000000ff00ff7812 */ /* 0x000fda000780c0ff */
[----:B------:R-:W-:Y:S05]  /*1310*/  @!P0 EXIT ;  /* 0x000000000000894d */ /* 0x000fea0003800000 */
[----:B------:R-:W-:Y:S01]  /*1320*/  ULDC UR4, c[0x0][0x28c] ;  /* 0x0000a30000047ab9 */ /* 0x000fe20000000800 */
[----:B------:R-:W-:Y:S01]  /*1330*/  UMOV UR38, URZ ;  /* 0x0000003f00267c82 */ /* 0x000fe20008000000 */
[----:B------:R-:W-:Y:S01]  /*1340*/  UIADD3 UR4, UR4, 0x7f, URZ ;  /* 0x0000007f04047890 */ /* 0x000fe2000fffe03f */
[----:B------:R-:W-:-:S03]  /*1350*/  UMOV UR39, URZ ;  /* 0x0000003f00277c82 */ /* 0x000fc60008000000 */
[----:B------:R-:W-:-:S04]  /*1360*/  USHF.R.S32.HI UR5, URZ, 0x1f, UR4 ;  /* 0x0000001f3f057899 */ /* 0x000fc80008011404 */
[----:B------:R-:W-:-:S04]  /*1370*/  ULEA.HI UR5, UR5, UR4, URZ, 0x7 ;  /* 0x0000000405057291 */ /* 0x000fc8000f8f383f */
[----:B------:R-:W-:-:S12]  /*1380*/  USHF.R.S32.HI UR44, URZ, 0x7, UR5 ;  /* 0x000000073f2c7899 */ /* 0x000fd80008011405 */
.L_x_552:
[----:B------:R-:W3:Y:S01]  /*1390*/  S2R R0, SR_TID.X ;  /* 0x0000000000007919 */ /* 0x000ee20000002100 */
[----:B----4-:R-:W4:Y:S01]  /*13a0*/  S2UR UR7, SR_CgaCtaId ;  /* 0x00000000000779c3 */ /* 0x010f220000008800 */
[----:B------:R-:W-:Y:S02]  /*13b0*/  UMOV UR6, 0x400 ;  /* 0x0000040000067882 */ /* 0x000fe40000000000 */
[----:B----4-:R-:W-:Y:S01]  /*13c0*/  ULEA UR6, UR7, UR6, 0x18 ;  /* 0x0000000607067291 */ /* 0x010fe2000f8ec03f */
[----:B---3--:R-:W-:-:S04]  /*13d0*/  LOP3.LUT R0, R0, 0x80, RZ, 0xc0, !PT ;  /* 0x0000008000007812 */ /* 0x008fc800078ec0ff */
[----:B------:R-:W-:-:S06]  /*13e0*/  SHF.R.U32.HI R0, RZ, 0x7, R0 ;  /* 0x00000007ff007819 */ /* 0x000fcc0000011600 */
[----:B------:R-:W3:Y:S02]  /*13f0*/  SHFL.IDX PT, R0, R0, RZ, 0x1f ;  /* 0x00001fff00007589 */ /* 0x000ee400000e0000 */
[----:B---3--:R-:W-:-:S13]  /*1400*/  R2UR UR4, R0 ;  /* 0x00000000000472ca */ /* 0x008fda00000e0000 */
[----:B------:R-:W-:-:S04]  /*1410*/  ULEA.HI UR5, UR4, UR4, URZ, 0x1 ;  /* 0x0000000404057291 */ /* 0x000fc8000f8f083f */
[----:B------:R-:W-:-:S04]  /*1420*/  ULOP3.LUT UR5, UR5, 0x7fffe, URZ, 0xc0, !UPT ;  /* 0x0007fffe05057892 */ /* 0x000fc8000f8ec03f */
[----:B------:R-:W-:-:S03]  /*1430*/  UIADD3 UR5, UR4, -UR5, URZ ;  /* 0x8000000504057290 */ /* 0x000fc6000fffe03f */
[----:B------:R-:W-:Y:S01]  /*1440*/  ULDC UR4, c[0x0][0x28c] ;  /* 0x0000a30000047ab9 */ /* 0x000fe20000000800 */
[----:B------:R-:W-:Y:S01]  /*1450*/  ULEA UR5, UR5, UR6, 0xd ;  /* 0x0000000605057291 */ /* 0x000fe2000f8e683f */
[----:B------:R-:W-:-:S03]  /*1460*/  ISETP.LT.AND P0, PT, RZ, UR4, PT ;  /* 0x00000004ff007c0c */ /* 0x000fc6000bf01270 */
[----:B------:R-:W-:-:S04]  /*1470*/  UIADD3 UR5, UR5, 0x100, URZ ;  /* 0x0000010005057890 */ /* 0x000fc8000fffe03f */
[----:B------:R-:W-:-:S04]  /*1480*/  USHF.R.U32.HI UR5, URZ, 0x4, UR5 ;  /* 0x000000043f057899 */ /* 0x000fc80008011605 */
[----:B------:R-:W-:-:S04]  /*1490*/  ULOP3.LUT UR5, UR5, 0x3fff, URZ, 0xc0, !UPT ;  /* 0x00003fff05057892 */ /* 0x000fc8000f8ec03f */
[----:B------:R-:W-:Y:S01]  /*14a0*/  ULOP3.LUT UR45, UR5, 0x10000, URZ, 0xfc, !UPT ;  /* 0x00010000052d7892 */ /* 0x000fe2000f8efc3f */
[----:B--2---:R-:W-:Y:S11]  /*14b0*/  @P0 BRA `(.L_x_17) ;  /* 0x0000000000400947 */ /* 0x004ff60003800000 */
[----:B------:R-:W-:Y:S01]  /*14c0*/  MOV R0, 0x0 ;  /* 0x0000000000007802 */ /* 0x000fe20000000f00 */
[----:B------:R-:W-:Y:S01]  /*14d0*/  ULDC.64 UR4, c[0x4][0x68] ;  /* 0x01001a0000047ab9 */ /* 0x000fe20000000a00 */
[----:B------:R-:W-:Y:S01]  /*14e0*/  ULDC.64 UR6, c[0x4][0x8] ;  /* 0x0100020000067ab9 */ /* 0x000fe20000000a00 */
[----:B------:R-:W-:Y:S01]  /*14f0*/  IMAD.U32 R4, RZ, RZ, UR4 ;  /* 0x00000004ff047e24 */ /* 0x000fe2000f8e00ff */
[----:B-12---:R1:W2:Y:S01]  /*1500*/  LDC.64 R2, c[0x4][R0] ;  /* 0x0100000000027b82 */ /* 0x0062a20000000a00 */
[----:B------:R-:W-:Y:S01]  /*1510*/  IMAD.U32 R5, RZ, RZ, UR5 ;  /* 0x00000005ff057e24 */ /* 0x000fe2000f8e00ff */
[----:B------:R-:W-:Y:S01]  /*1520*/  ULDC.64 UR4, c[0x4][0x70] ;  /* 0x01001c0000047ab9 */ /* 0x000fe20000000a00 */
[----:B------:R-:W-:Y:S01]  /*1530*/  IMAD.U32 R10, RZ, RZ, UR6 ;  /* 0x00000006ff0a7e24 */ /* 0x000fe2000f8e00ff */
[----:B0-----:R-:W-:Y:S01]  /*1540*/  MOV R6, UR4 ;  /* 0x0000000400067c02 */ /* 0x001fe20008000f00 */
[----:B------:R-:W-:Y:S01]  /*1550*/  IMAD.U32 R7, RZ, RZ, UR5 ;  /* 0x00000005ff077e24 */ /* 0x000fe2000f8e00ff */
[----:B------:R-:W-:Y:S01]  /*1560*/  MOV R11, UR7 ;  /* 0x00000007000b7c02 */ /* 0x000fe20008000f00 */
[----:B------:R-:W-:Y:S01]  /*1570*/  IMAD.MOV.U32 R8, RZ, RZ, 0x1e1 ;  /* 0x000001e1ff087424 */ /* 0x000fe200078e00ff */
[----:B------:R-:W-:Y:S01]  /*1580*/  MOV R13, RZ ;  /* 0x000000ff000d7202 */ /* 0x000fe20000000f00 */
[----:B-1----:R-:W-:-:S07]  /*1590*/  IMAD.MOV.U32 R12, RZ, RZ, 0x1 ;  /* 0x00000001ff0c7424 */ /* 0x002fce00078e00ff */
[----:B------:R-:W-:-:S07]  /*15a0*/  LEPC R20, `(.L_x_17) ;  /* 0x000000001014794e */ /* 0x000fce0000000000 */
[----:B--2--5:R-:W-:Y:S05]  /*15b0*/  CALL.ABS.NOINC R2 ;  /* 0x0000000002007343 */ /* 0x024fea0003c00000 */
.L_x_17:
[----:B------:R-:W-:-:S06]  /*15c0*/  ULOP3.LUT UR4, UR40, 0x1, URZ, 0xfc, !UPT ;  /* 0x0000000128047892 */ /* 0x000fcc000f8efc3f */
[----:B------:R-:W-:-:S05]  /*15d0*/  IMAD.U32 R0, RZ, RZ, UR4 ;  /* 0x00000004ff007e24 */ /* 0x000fca000f8e00ff */
[----:B------:R-:W-:-:S13]  /*15e0*/  ISETP.NE.AND P0, PT, R0, 0x3, PT ;  /* 0x000000030000780c */ /* 0x000fda0003f05270 */
[----:B------:R-:W-:Y:S05]  /*15f0*/  @!P0 BRA `(.L_x_18) ;  /* 0x0000000000048947 */ /* 0x000fea0003800000 */
[----:B------:R-:W-:Y:S01]  /*1600*/  BPT.TRAP 0x1 ;  /* 0x000000040000795c */ /* 0x000fe20000300000 */
.L_x_18:
[----:B------:R-:W3:Y:S01]  /*1610*/  S2UR UR5, SR_CgaCtaId ;  /* 0x00000000000579c3 */ /* 0x000ee20000008800 */
[----:B------:R-:W-:Y:S01]  /*1620*/  UMOV UR4, 0x400 ;  /* 0x0000040000047882 */ /* 0x000fe20000000000 */
[----:B-12---:R-:W-:Y:S01]  /*1630*/  IMAD.U32 R3, RZ, RZ, UR39 ;  /* 0x00000027ff037e24 */ /* 0x006fe2000f8e00ff */
[----:B------:R-:W-:-:S04]  /*1640*/  MOV R2, UR38 ;  /* 0x0000002600027c02 */ /* 0x000fc80008000f00 */
[----:B------:R-:W-:Y:S01]  /*1650*/  SHF.L.U32 R2, R2, 0x1f, RZ ;  /* 0x0000001f02027819 */ /* 0x000fe200000006ff */
[----:B---3--:R-:W-:-:S06]  /*1660*/  ULEA UR4, UR5, UR4, 0x18 ;  /* 0x0000000405047291 */ /* 0x008fcc000f8ec03f */
[----:B------:R-:W-:-:S04]  /*1670*/  IMAD.U32 R0, RZ, RZ, UR4 ;  /* 0x00000004ff007e24 */ /* 0x000fc8000f8e00ff */
[----:B------:R-:W-:-:S04]  /*1680*/  IMAD R3, R3, 0x8, R0 ;  /* 0x0000000803037824 */ /* 0x000fc800078e0200 */
[----:B------:R1:W2:Y:S01]  /*1690*/  SYNCS.PHASECHK.TRANS64.TRYWAIT P1, [R3+URZ], R2 ;  /* 0x00000002030075a7 */ /* 0x0002a2000802017f */
[----:B------:R-:W-:Y:S05]  /*16a0*/  @!P0 BRA `(.L_x_19) ;  /* 0x0000000000048947 */ /* 0x000fea0003800000 */
[----:B------:R-:W-:Y:S01]  /*16b0*/  BPT.TRAP 0x1 ;  /* 0x000000040000795c */ /* 0x000fe20000300000 */
.L_x_19:
[----:B--2---:R-:W-:Y:S05]  /*16c0*/  @P1 BRA `(.L_x_20) ;  /* 0x0000000000081947 */ /* 0x004fea0003800000 */
[----:B------:R-:W2:Y:S02]  /*16d0*/  SYNCS.PHASECHK.TRANS64.TRYWAIT P1, [R3+URZ], R2 ;  /* 0x00000002030075a7 */ /* 0x000ea4000802017f */
[----:B--2---:R-:W-:Y:S05]  /*16e0*/  @!P1 BRA `(.L_x_21) ;  /* 0x0000016c00cc9947 */ /* 0x004fea0003800000 */
.L_x_20:
[----:B------:R-:W-:-:S04]  /*16f0*/  UISETP.LT.AND UP0, UPT, UR44, 0x1, UPT ;  /* 0x000000012c00788c */ /* 0x000fc8000bf01270 */
[----:B------:R-:W-:-:S06]  /*1700*/  USEL UR4, UR44, 0x1, UP0 ;  /* 0x000000012c047887 */ /* 0x000fcc0008000000 */
[----:B-12---:R-:W-:Y:S01]  /*1710*/  MOV R2, UR4 ;  /* 0x0000000400027c02 */ /* 0x006fe20008000f00 */
[----:B------:R-:W-:Y:S05]  /*1720*/  WARPSYNC.ALL ;  /* 0x0000000000007948 */ /* 0x000fea0003800000 */
[----:B------:R-:W-:-:S04]  /*1730*/  IADD3 R2, -R2, UR44, RZ ;  /* 0x0000002c02027c10 */ /* 0x000fc8000fffe1ff */
[----:B------:R-:W-:Y:S02]  /*1740*/  ISETP.GE.AND P1, PT, R2, 0x1, PT ;  /* 0x000000010200780c */ /* 0x000fe40003f26270 */
[----:B------:R-:W-:Y:S01]  /*1750*/  R2UR UR4, R0 ;  /* 0x00000000000472ca */ /* 0x000fe200000e0000 */
[----:B------:R-:W-:Y:S01]  /*1760*/  ULEA UR5, UR39, UR45, 0xb ;  /* 0x0000002d27057291 */ /* 0x000fe2000f8e583f */
[----:B------:R-:W-:Y:S01]  /*1770*/  WARPGROUP.ARRIVE ;  /* 0x00000000000079c5 */ /* 0x000fe20000000000 */
[----:B------:R-:W-:Y:S01]  /*1780*/  UMOV UR9, 0x40000040 ;  /* 0x4000004000097882 */ /* 0x000fe20000000000 */
[----:B------:R-:W-:Y:S01]  /*1790*/  UMOV UR11, 0x40000040 ;  /* 0x40000040000b7882 */ /* 0x000fe20000000000 */
[----:B------:R-:W-:Y:S03]  /*17a0*/  STL [R1+0x2cc], R19 ;  /* 0x0002cc1301007387 */ /* 0x000fe60000100800 */
[----:B------:R-:W-:Y:S01]  /*17b0*/  UMOV UR8, UR5 ;  /* 0x0000000500087c82 */ /* 0x000fe20008000000 */
[----:B-----5:R-:W-:Y:S04]  /*17c0*/  STL [R1+0x2c8], R18 ;  /* 0x0002c81201007387 */ /* 0x020fe80000100800 */
[----:B------:R-:W-:Y:S01]  /*17d0*/  UIADD3 UR4, UR4, 0x18100, URZ ;  /* 0x0001810004047890 */ /* 0x000fe2000fffe03f */
[----:B------:R1:W-:Y:S03]  /*17e0*/  STL [R1+0x2c4], R17 ;  /* 0x0002c41101007387 */ /* 0x0003e60000100800 */
[----:B------:R-:W-:Y:S01]  /*17f0*/  USHF.R.U32.HI UR4, URZ, 0x4, UR4 ;  /* 0x000000043f047899 */ /* 0x000fe20008011604 */
[----:B------:R-:W-:Y:S03]  /*1800*/  STL [R1+0x2c0], R16 ;  /* 0x0002c01001007387 */ /* 0x000fe60000100800 */
[----:B------:R-:W-:Y:S01]  /*1810*/  ULOP3.LUT UR4, UR4, 0x3fff, URZ, 0xc0, !UPT ;  /* 0x00003fff04047892 */ /* 0x000fe2000f8ec03f */
[----:B------:R2:W-:Y:S03]  /*1820*/  STL [R1+0x2bc], R2 ;  /* 0x0002bc0201007387 */ /* 0x0005e60000100800 */
[----:B------:R-:W-:Y:S01]  /*1830*/  ULOP3.LUT UR4, UR4, 0x10000, URZ, 0xfc, !UPT ;  /* 0x0001000004047892 */ /* 0x000fe2000f8efc3f */
[----:B------:R3:W-:Y:S03]  /*1840*/  STL [R1+0x2d0], R0 ;  /* 0x0002d00001007387 */ /* 0x0007e60000100800 */
[----:B------:R-:W-:-:S07]  /*1850*/  ULEA UR6, UR39, UR4, 0xb ;  /* 0x0000000427067291 */ /* 0x000fce000f8e583f */
[----:B------:R-:W-:Y:S02]  /*1860*/  UMOV UR10, UR6 ;  /* 0x00000006000a7c82 */ /* 0x000fe40008000000 */
[----:B------:R-:W-:Y:S01]  /*1870*/  IGMMA.64x256x32.S8.S8 R24, gdesc[UR8], RZ, !UPT, gsb0 ;  /* 0x06600000081879f1 */ /* 0x000fe2000c0410ff */
[----:B------:R-:W-:Y:S01]  /*1880*/  UIADD3 UR8, UR5, 0x400, URZ ;  /* 0x0000040005087890 */ /* 0x000fe2000fffe03f */
[----:B------:R-:W-:Y:S01]  /*1890*/  UMOV UR9, 0x40000040 ;  /* 0x4000004000097882 */ /* 0x000fe20000000000 */
[----:B------:R-:W-:Y:S02]  /*18a0*/  WARPGROUP.DEPBAR.LE gsb0, 0x0 ;  /* 0x00008000000079c5 */ /* 0x000fe40000010000 */
[----:B------:R-:W-:Y:S01]  /*18b0*/  STL.64 [R1], R24 ;  /* 0x0000001801007387 */ /* 0x000fe20000100a00 */
[----:B------:R-:W-:Y:S01]  /*18c0*/  IMAD.MOV.U32 R235, RZ, RZ, R46 ;  /* 0x000000ffffeb7224 */ /* 0x000fe200078e002e */
[----:B------:R-:W-:Y:S01]  /*18d0*/  MOV R233, R48 ;  /* 0x0000003000e97202 */ /* 0x000fe20000000f00 */
[----:B------:R-:W-:Y:S01]  /*18e0*/  IMAD.MOV.U32 R234, RZ, RZ, R47 ;  /* 0x000000ffffea7224 */ /* 0x000fe200078e002f */
[----:B------:R-:W-:Y:S01]  /*18f0*/  STL.64 [R1+0x8], R26 ;  /* 0x0000081a01007387 */ /* 0x000fe20000100a00 */
        /* <DEDUP_REMOVED lines=73> */
[----:B-1----:R-:W-:Y:S01]  /*1d90*/  MOV R17, R135 ;  /* 0x0000008700117202 */ /* 0x002fe20000000f00 */
        /* <DEDUP_REMOVED lines=9> */
[----:B--2---:R-:W-:Y:S01]  /*1e30*/  MOV R2, R150 ;  /* 0x0000009600027202 */ /* 0x004fe20000000f00 */
[----:B------:R-:W-:Y:S01]  /*1e40*/  IMAD.MOV.U32 R196, RZ, RZ, R112 ;  /* 0x000000ffffc47224 */ /* 0x000fe200078e0070 */
[----:B------:R1:W-:Y:S01]  /*1e50*/  STL.64 [R1+0x50], R44 ;  /* 0x0000502c01007387 */ /* 0x0003e20000100a00 */
[----:B------:R-:W-:-:S02]  /*1e60*/  IMAD.MOV.U32 R197, RZ, RZ, R113 ;  /* 0x000000ffffc57224 */ /* 0x000fc400078e0071 */
[----:B------:R-:W-:Y:S01]  /*1e70*/  IMAD.MOV.U32 R199, RZ, RZ, R115 ;  /* 0x000000ffffc77224 */ /* 0x000fe200078e0073 */
[----:B------:R-:W-:Y:S01]  /*1e80*/  STL [R1+0x588], R155 ;  /* 0x0005889b01007387 */ /* 0x000fe20000100800 */
[----:B------:R-:W-:Y:S02]  /*1e90*/  IMAD.MOV.U32 R200, RZ, RZ, R116 ;  /* 0x000000ffffc87224 */ /* 0x000fe400078e0074 */
[----:B------:R-:W-:Y:S02]  /*1ea0*/  IMAD.MOV.U32 R202, RZ, RZ, R118 ;  /* 0x000000ffffca7224 */ /* 0x000fe400078e0076 */
[----:B------:R-:W-:Y:S02]  /*1eb0*/  IMAD.MOV.U32 R203, RZ, RZ, R119 ;  /* 0x000000ffffcb7224 */ /* 0x000fe400078e0077 */
[----:B------:R-:W-:Y:S02]  /*1ec0*/  IMAD.MOV.U32 R205, RZ, RZ, R121 ;  /* 0x000000ffffcd7224 */ /* 0x000fe400078e0079 */
[----:B------:R-:W-:-:S02]  /*1ed0*/  IMAD.MOV.U32 R206, RZ, RZ, R122 ;  /* 0x000000ffffce7224 */ /* 0x000fc400078e007a */
[----:B------:R-:W-:Y:S02]  /*1ee0*/  IMAD.MOV.U32 R208, RZ, RZ, R124 ;  /* 0x000000ffffd07224 */ /* 0x000fe400078e007c */
        /* <DEDUP_REMOVED lines=13> */
[----:B0-----:R-:W-:Y:S02]  /*1fc0*/  IMAD.MOV.U32 R7, RZ, RZ, R145 ;  /* 0x000000ffff077224 */ /* 0x001fe400078e0091 */
[----:B------:R-:W-:Y:S02]  /*1fd0*/  IMAD.MOV.U32 R6, RZ, RZ, R146 ;  /* 0x000000ffff067224 */ /* 0x000fe400078e0092 */
[----:B------:R-:W-:Y:S02]  /*1fe0*/  IMAD.MOV.U32 R4, RZ, RZ, R148 ;  /* 0x000000ffff047224 */ /* 0x000fe400078e0094 */
[----:B------:R-:W-:-:S02]  /*1ff0*/  IMAD.MOV.U32 R3, RZ, RZ, R149 ;  /* 0x000000ffff037224 */ /* 0x000fc400078e0095 */
[----:B---3--:R-:W-:Y:S02]  /*2000*/  IMAD.MOV.U32 R0, RZ, RZ, R151 ;  /* 0x000000ffff007224 */ /* 0x008fe400078e0097 */
[----:B-1----:R-:W-:-:S06]  /*2010*/  WARPGROUP.ARRIVE ;  /* 0x00000000000079c5 */ /* 0x002fcc0000000000 */
[----:B------:R-:W-:Y:S03]  /*2020*/  IGMMA.64x256x32.S8.S8 R24, gdesc[UR8], RZ, !UPT, gsb0 ;  /* 0x06600000081879f1 */ /* 0x000fe6000c0410ff */
[----:B------:R-:W-:Y:S02]  /*2030*/  WARPGROUP.DEPBAR.LE gsb0, 0x0 ;  /* 0x00008000000079c5 */ /* 0x000fe40000010000 */
[----:B------:R-:W-:Y:S04]  /*2040*/  STL.64 [R1+0x580], R150 ;  /* 0x0005809601007387 */ /* 0x000fe80000100a00 */
        /* <DEDUP_REMOVED lines=20> */
[----:B------:R0:W-:Y:S04]  /*2190*/  STL.64 [R1+0x4d8], R108 ;  /* 0x0004d86c01007387 */ /* 0x0001e80000100a00 */
[----:B0-----:R-:W2:Y:S04]  /*21a0*/  LDL.LU R108, [R1] ;  /* 0x00000000016c7983 */ /* 0x001ea80000300800 */
[----:B------:R-:W2:Y:S04]  /*21b0*/  LDL.LU R109, [R1+0x4] ;  /* 0x00000400016d7983 */ /* 0x000ea80000300800 */
        /* <DEDUP_REMOVED lines=19> */
[----:B------:R-:W2:Y:S01]  /*22f0*/  LDL.LU R129, [R1+0x54] ;  /* 0x0000540001817983 */ /* 0x000ea20000300800 */
        /* <DEDUP_REMOVED lines=31> */
[----:B------:R-:W-:Y:S01]  /*24f0*/  UIADD3 UR8, UR5, 0x2, URZ ;  /* 0x0000000205087890 */ /* 0x000fe2000fffe03f */
[----:B------:R-:W-:Y:S01]  /*2500*/  IMAD.MOV.U32 R214, RZ, RZ, R22 ;  /* 0x000000ffffd67224 */ /* 0x000fe200078e0016 */
[----:B------:R-:W-:Y:S01]  /*2510*/  UIADD3 UR10, UR6, 0x2, URZ ;  /* 0x00000002060a7890 */ /* 0x000fe2000fffe03f */
[----:B------:R-:W-:Y:S01]  /*2520*/  IMAD.MOV.U32 R216, RZ, RZ, R20 ;  /* 0x000000ffffd87224 */ /* 0x000fe200078e0014 */
[----:B------:R-:W-:Y:S01]  /*2530*/  UMOV UR9, 0x40000040 ;  /* 0x4000004000097882 */ /* 0x000fe20000000000 */
[----:B------:R-:W-:Y:S01]  /*2540*/  IMAD.MOV.U32 R217, RZ, RZ, R19 ;  /* 0x000000ffffd97224 */ /* 0x000fe200078e0013 */
[----:B------:R-:W-:Y:S01]  /*2550*/  UMOV UR11, 0x40000040 ;  /* 0x40000040000b7882 */ /* 0x000fe20000000000 */
        /* <DEDUP_REMOVED lines=11> */
[----:B------:R-:W-:-:S06]  /*2610*/  IMAD.MOV.U32 R235, RZ, RZ, R0 ;  /* 0x000000ffffeb7224 */ /* 0x000fcc00078e0000 */
[----:B--2---:R-:W-:-:S06]  /*2620*/  WARPGROUP.ARRIVE ;  /* 0x00000000000079c5 */ /* 0x004fcc0000000000 */
[----:B------:R-:W-:Y:S03]  /*2630*/  IGMMA.64x256x32.S8.S8 R108, gdesc[UR8], R108, gsb0 ;  /* 0x06600000086c79f1 */ /* 0x000fe6000804106c */
[----:B------:R-:W-:Y:S02]  /*2640*/  WARPGROUP.DEPBAR.LE gsb0, 0x0 ;  /* 0x00008000000079c5 */ /* 0x000fe40000010000 */
[----:B------:R-:W-:Y:S04]  /*2650*/  STL.64 [R1], R108 ;  /* 0x0000006c01007387 */ /* 0x000fe80000100a00 */
        /* <DEDUP_REMOVED lines=63> */
[----:B0-----:R-:W2:Y:S04]  /*2a50*/  LDL.LU R155, [R1+0x588] ;  /* 0x00058800019b7983 */ /* 0x001ea80000300800 */
[----:B------:R-:W3:Y:S04]  /*2a60*/  LDL.LU.64 R150, [R1+0x580] ;  /* 0x0005800001967983 */ /* 0x000ee80000300a00 */
        /* <DEDUP_REMOVED lines=20> */
[----:B------:R-:W3:Y:S01]  /*2bb0*/  LDL.LU.64 R108, [R1+0x4d8] ;  /* 0x0004d800016c7983 */ /* 0x000ee20000300a00 */
[----:B------:R-:W-:Y:S01]  /*2bc0*/  UIADD3 UR8, UR5, 0x402, URZ ;  /* 0x0000040205087890 */ /* 0x000fe2000fffe03f */
[----:B------:R-:W-:Y:S01]  /*2bd0*/  UMOV UR9, 0x40000040 ;  /* 0x4000004000097882 */ /* 0x000fe20000000000 */
[----:B---3--:R-:W-:-:S07]  /*2be0*/  WARPGROUP.ARRIVE ;  /* 0x00000000000079c5 */ /* 0x008fce0000000000 */
[----:B------:R-:W-:Y:S03]  /*2bf0*/  IGMMA.64x256x32.S8.S8 R24, gdesc[UR8], R24, gsb0 ;  /* 0x06600000081879f1 */ /* 0x000fe60008041018 */
        /* <DEDUP_REMOVED lines=65> */
[----:B0-----:R-:W3:Y:S04]  /*3010*/  LDL.LU.64 R24, [R1] ;  /* 0x0000000001187983 */ /* 0x001ee80000300a00 */
        /* <DEDUP_REMOVED lines=63> */
[----:B------:R-:W-:-:S02]  /*3410*/  UIADD3 UR8, UR5, 0x4, URZ ;  /* 0x0000000405087890 */ /* 0x000fc4000fffe03f */
[----:B------:R-:W-:Y:S01]  /*3420*/  UIADD3 UR10, UR6, 0x4, URZ ;  /* 0x00000004060a7890 */ /* 0x000fe2000fffe03f */
[----:B------:R-:W-:Y:S01]  /*3430*/  UMOV UR9, 0x40000040 ;  /* 0x4000004000097882 */ /* 0x000fe20000000000 */
[----:B------:R-:W-:Y:S01]  /*3440*/  UMOV UR11, 0x40000040 ;  /* 0x40000040000b7882 */ /* 0x000fe20000000000 */
[----:B---3--:R-:W-:-:S06]  /*3450*/  WARPGROUP.ARRIVE ;  /* 0x00000000000079c5 */ /* 0x008fcc0000000000 */
[----:B------:R-:W-:Y:S03]  /*3460*/  IGMMA.64x256x32.S8.S8 R24, gdesc[UR8], R24, gsb0 ;  /* 0x06600000081879f1 */ /* 0x000fe60008041018 */
[----:B------:R-:W-:Y:S02]  /*3470*/  WARPGROUP.DEPBAR.LE gsb0, 0x0 ;  /* 0x00008000000079c5 */ /* 0x000fe40000010000 */
[----:B------:R-:W-:Y:S01]  /*3480*/  STL.64 [R1], R24 ;  /* 0x0000001801007387 */ /* 0x000fe20000100a00 */
[----:B------:R-:W-:Y:S01]  /*3490*/  IMAD.MOV.U32 R4, RZ, RZ, R150 ;  /* 0x000000ffff047224 */ /* 0x000fe200078e0096 */
[----:B------:R-:W-:Y:S01]  /*34a0*/  MOV R3, R151 ;  /* 0x0000009700037202 */ /* 0x000fe20000000f00 */
[----:B------:R-:W-:Y:S01]  /*34b0*/  IMAD.MOV.U32 R5, RZ, RZ, R149 ;  /* 0x000000ffff057224 */ /* 0x000fe200078e0095 */
[----:B------:R-:W-:Y:S01]  /*34c0*/  STL.64 [R1+0x8], R26 ;  /* 0x0000081a01007387 */ /* 0x000fe20000100a00 */
[----:B------:R-:W-:Y:S01]  /*34d0*/  MOV R6, R148 ;  /* 0x0000009400067202 */ /* 0x000fe20000000f00 */
[----:B------:R-:W-:Y:S01]  /*34e0*/  IMAD.MOV.U32 R8, RZ, RZ, R146 ;  /* 0x000000ffff087224 */ /* 0x000fe200078e0092 */
[----:B------:R-:W-:Y:S01]  /*34f0*/  MOV R9, R145 ;  /* 0x0000009100097202 */ /* 0x000fe20000000f00 */
        /* <DEDUP_REMOVED lines=32> */
[----:B------:R0:W-:Y:S01]  /*3700*/  STL.64 [R1+0x50], R44 ;  /* 0x0000502c01007387 */ /* 0x0001e20000100a00 */
[----:B------:R-:W-:Y:S01]  /*3710*/  IMAD.MOV.U32 R207, RZ, RZ, R123 ;  /* 0x000000ffffcf7224 */ /* 0x000fe200078e007b */
[----:B------:R-:W-:Y:S01]  /*3720*/  MOV R202, R118 ;  /* 0x0000007600ca7202 */ /* 0x000fe20000000f00 */
[----:B------:R-:W-:Y:S01]  /*3730*/  IMAD.MOV.U32 R204, RZ, RZ, R120 ;  /* 0x000000ffffcc7224 */ /* 0x000fe200078e0078 */
[----:B------:R-:W3:Y:S01]  /*3740*/  LDL.LU.64 R150, [R1+0x4d0] ;  /* 0x0004d00001967983 */ /* 0x000ee20000300a00 */
        /* <DEDUP_REMOVED lines=96> */
[----:B------:R-:W-:-:S03]  /*3d50*/  IMAD.MOV.U32 R19, RZ, RZ, R47 ;  /* 0x000000ffff137224 */ /* 0x000fc600078e002f */
        /* <DEDUP_REMOVED lines=28> */
[----:B0-----:R-:W3:Y:S04]  /*3f20*/  LDL.LU.64 R44, [R1+0x328] ;  /* 0x00032800012c7983 */ /* 0x001ee80000300a00 */
        /* <DEDUP_REMOVED lines=11> */
[----:B------:R-:W-:-:S02]  /*3fe0*/  UMOV UR9, 0x40000040 ;  /* 0x4000004000097882 */ /* 0x000fc40000000000 */
[----:B--2---:R-:W-:Y:S01]  /*3ff0*/  STL [R1+0x2b8], R155 ;  /* 0x0002b89b01007387 */ /* 0x004fe20000100800 */
[----:B---3--:R-:W-:-:S06]  /*4000*/  WARPGROUP.ARRIVE ;  /* 0x00000000000079c5 */ /* 0x008fcc0000000000 */
        /* <DEDUP_REMOVED lines=80> */
[----:B------:R-:W-:Y:S01]  /*4510*/  IMAD.MOV.U32 R221, RZ, RZ, R21 ;  /* 0x000000ffffdd7224 */ /* 0x000fe200078e0015 */
[----:B------:R0:W5:Y:S01]  /*4520*/  LDL.LU R0, [R1+0x2d0] ;  /* 0x0002d00001007983 */ /* 0x0001620000300800 */
[----:B------:R-:W-:-:S02]  /*4530*/  IMAD.MOV.U32 R223, RZ, RZ, R15 ;  /* 0x000000ffffdf7224 */ /* 0x000fc400078e000f */
[----:B------:R-:W-:Y:S01]  /*4540*/  IMAD.MOV.U32 R224, RZ, RZ, R14 ;  /* 0x000000ffffe07224 */ /* 0x000fe200078e000e */
[----:B------:R0:W5:Y:S01]  /*4550*/  LDL.LU R19, [R1+0x2cc] ;  /* 0x0002cc0001137983 */ /* 0x0001620000300800 */
[----:B------:R-:W-:Y:S02]  /*4560*/  IMAD.MOV.U32 R226, RZ, RZ, R12 ;  /* 0x000000ffffe27224 */ /* 0x000fe400078e000c */
[----:B------:R-:W-:Y:S01]  /*4570*/  IMAD.MOV.U32 R227, RZ, RZ, R11 ;  /* 0x000000ffffe37224 */ /* 0x000fe200078e000b */
[----:B------:R0:W5:Y:S01]  /*4580*/  LDL.LU R18, [R1+0x2c8] ;  /* 0x0002c80001127983 */ /* 0x0001620000300800 */
[----:B------:R-:W-:Y:S02]  /*4590*/  IMAD.MOV.U32 R229, RZ, RZ, R9 ;  /* 0x000000ffffe57224 */ /* 0x000fe400078e0009 */
[----:B------:R-:W-:Y:S01]  /*45a0*/  IMAD.MOV.U32 R230, RZ, RZ, R8 ;  /* 0x000000ffffe67224 */ /* 0x000fe200078e0008 */
[----:B------:R0:W5:Y:S01]  /*45b0*/  LDL.LU R17, [R1+0x2c4] ;  /* 0x0002c40001117983 */ /* 0x0001620000300800 */
[----:B------:R-:W-:-:S02]  /*45c0*/  IMAD.MOV.U32 R232, RZ, RZ, R6 ;  /* 0x000000ffffe87224 */ /* 0x000fc400078e0006 */
[----:B------:R-:W-:Y:S01]  /*45d0*/  IMAD.MOV.U32 R233, RZ, RZ, R5 ;  /* 0x000000ffffe97224 */ /* 0x000fe200078e0005 */
[----:B------:R0:W5:Y:S01]  /*45e0*/  LDL.LU R16, [R1+0x2c0] ;  /* 0x0002c00001107983 */ /* 0x0001620000300800 */
[----:B------:R-:W-:-:S03]  /*45f0*/  IMAD.MOV.U32 R235, RZ, RZ, R3 ;  /* 0x000000ffffeb7224 */ /* 0x000fc600078e0003 */
[----:B------:R0:W5:Y:S03]  /*4600*/  LDL.LU R2, [R1+0x2bc] ;  /* 0x0002bc0001027983 */ /* 0x0001660000300800 */
        /* <DEDUP_REMOVED lines=67> */
[----:B-1----:R0:W5:Y:S04]  /*4a40*/  LDL.LU R155, [R1+0x2b8] ;  /* 0x0002b800019b7983 */ /* 0x0021680000300800 */
[----:B------:R-:W2:Y:S04]  /*4a50*/  LDL.LU.64 R150, [R1+0x2b0] ;  /* 0x0002b00001967983 */ /* 0x000ea80000300a00 */
        /* <DEDUP_REMOVED lines=20> */
[----:B------:R-:W2:Y:S01]  /*4ba0*/  LDL.LU.64 R108, [R1+0x208] ;  /* 0x00020800016c7983 */ /* 0x000ea20000300a00 */
[----:B------:R-:W-:Y:S01]  /*4bb0*/  UIADD3 UR8, UR5, 0x406, URZ ;  /* 0x0000040605087890 */ /* 0x000fe2000fffe03f */
[----:B------:R-:W-:Y:S01]  /*4bc0*/  UMOV UR9, 0x40000040 ;  /* 0x4000004000097882 */ /* 0x000fe20000000000 */
[----:B--2---:R-:W-:-:S07]  /*4bd0*/  WARPGROUP.ARRIVE ;  /* 0x00000000000079c5 */ /* 0x004fce0000000000 */
[----:B------:R-:W-:Y:S03]  /*4be0*/  IGMMA.64x256x32.S8.S8 R24, gdesc[UR8], R24, gsb0 ;  /* 0x06600000081879f1 */ /* 0x000fe60008041018 */
[----:B------:R-:W-:Y:S02]  /*4bf0*/  WARPGROUP.DEPBAR.LE gsb0, 0x0 ;  /* 0x00008000000079c5 */ /* 0x000fe40000010000 */
[----:B0-----:R-:W-:Y:S05]  /*4c00*/  @!P1 BRA `(.L_x_22) ;  /* 0x0000004000d49947 */ /* 0x001fea0003800000 */
[----:B------:R-:W-:Y:S01]  /*4c10*/  UIADD3 UR6, UR39, 0x1, URZ ;  /* 0x0000000127067890 */ /* 0x000fe2000fffe03f */
[----:B-----5:R-:W-:Y:S01]  /*4c20*/  R2UR UR5, R2 ;  /* 0x00000000020572ca */ /* 0x020fe200000e0000 */
[----:B------:R-:W-:Y:S02]  /*4c30*/  UMOV UR12, UR39 ;  /* 0x00000027000c7c82 */ /* 0x000fe40008000000 */
[----:B------:R-:W-:-:S04]  /*4c40*/  UISETP.NE.AND UP0, UPT, UR6, 0x3, UPT ;  /* 0x000000030600788c */ /* 0x000fc8000bf05270 */
[----:B------:R-:W-:Y:S02]  /*4c50*/  USEL UR7, URZ, 0x1, UP0 ;  /* 0x000000013f077887 */ /* 0x000fe40008000000 */
[----:B------:R-:W-:Y:S02]  /*4c60*/  USEL UR6, UR6, URZ, UP0 ;  /* 0x0000003f06067287 */ /* 0x000fe40008000000 */
[----:B------:R-:W-:-:S12]  /*4c70*/  ULOP3.LUT UR7, UR38, UR7, URZ, 0x3c, !UPT ;  /* 0x0000000726077292 */ /* 0x000fd8000f8e3c3f */
.L_x_29:
[----:B------:R-:W-:Y:S05]  /*4c80*/  @!P0 BRA `(.L_x_23) ;  /* 0x0000000000048947 */ /* 0x000fea0003800000 */
[----:B------:R-:W-:Y:S01]  /*4c90*/  BPT.TRAP 0x1 ;  /* 0x000000040000795c */ /* 0x000fe20000300000 */
.L_x_23:
[----:B------:R-:W0:Y:S01]  /*4ca0*/  S2UR UR9, SR_CgaCtaId ;  /* 0x00000000000979c3 */ /* 0x000e220000008800 */
[----:B------:R-:W-:Y:S01]  /*4cb0*/  UMOV UR8, 0x400 ;  /* 0x0000040000087882 */ /* 0x000fe20000000000 */
[----:B------:R-:W-:Y:S01]  /*4cc0*/  IMAD.U32 R2, RZ, RZ, UR6 ;  /* 0x00000006ff027e24 */ /* 0x000fe2000f8e00ff */
[----:B------:R-:W-:-:S04]  /*4cd0*/  MOV R3, UR7 ;  /* 0x0000000700037c02 */ /* 0x000fc80008000f00 */
[----:B------:R-:W-:Y:S01]  /*4ce0*/  SHF.L.U32 R3, R3, 0x1f, RZ ;  /* 0x0000001f03037819 */ /* 0x000fe200000006ff */
[----:B0-----:R-:W-:-:S06]  /*4cf0*/  ULEA UR8, UR9, UR8, 0x18 ;  /* 0x0000000809087291 */ /* 0x001fcc000f8ec03f */
[----:B------:R-:W-:-:S04]  /*4d00*/  IMAD.U32 R0, RZ, RZ, UR8 ;  /* 0x00000008ff007e24 */ /* 0x000fc8000f8e00ff */
[----:B------:R-:W-:-:S04]  /*4d10*/  IMAD R2, R2, 0x8, R0 ;  /* 0x0000000802027824 */ /* 0x000fc800078e0200 */
[----:B------:R0:W1:Y:S01]  /*4d20*/  SYNCS.PHASECHK.TRANS64.TRYWAIT P1, [R2+URZ], R3 ;  /* 0x00000003020075a7 */ /* 0x000062000802017f */
[----:B------:R-:W-:Y:S05]  /*4d30*/  @!P0 BRA `(.L_x_24) ;  /* 0x0000000000048947 */ /* 0x000fea0003800000 */
[----:B------:R-:W-:Y:S01]  /*4d40*/  BPT.TRAP 0x1 ;  /* 0x000000040000795c */ /* 0x000fe20000300000 */
.L_x_24:
[----:B-1----:R-:W-:Y:S05]  /*4d50*/  @P1 BRA `(.L_x_25) ;  /* 0x0000000000081947 */ /* 0x002fea0003800000 */
[----:B------:R-:W1:Y:S02]  /*4d60*/  SYNCS.PHASECHK.TRANS64.TRYWAIT P1, [R2+URZ], R3 ;  /* 0x00000003020075a7 */ /* 0x000e64000802017f */
[----:B-1----:R-:W-:Y:S05]  /*4d70*/  @!P1 BRA `(.L_x_26) ;  /* 0x00000138003c9947 */ /* 0x002fea0003800000 */
.L_x_25:
        /* <DEDUP_REMOVED lines=64> */
[----:B--2---:R-:W2:Y:S04]  /*5180*/  LDL.LU.64 R24, [R1] ;  /* 0x0000000001187983 */ /* 0x004ea80000300a00 */
        /* <DEDUP_REMOVED lines=63> */
[----:B------:R-:W-:-:S02]  /*5580*/  ULEA UR13, UR6, UR45, 0xb ;  /* 0x0000002d060d7291 */ /* 0x000fc4000f8e583f */
[----:B------:R-:W-:Y:S01]  /*5590*/  ULEA UR14, UR6, UR4, 0xb ;  /* 0x00000004060e7291 */ /* 0x000fe2000f8e583f */
[----:B------:R-:W-:Y:S01]  /*55a0*/  STL [R1+0x2cc], R19 ;  /* 0x0002cc1301007387 */ /* 0x000fe20000100800 */
[----:B------:R-:W-:Y:S01]  /*55b0*/  UMOV UR9, 0x40000040 ;  /* 0x4000004000097882 */ /* 0x000fe20000000000 */
[----:B------:R-:W-:Y:S02]  /*55c0*/  UMOV UR11, 0x40000040 ;  /* 0x40000040000b7882 */ /* 0x000fe40000000000 */
[----:B------:R-:W-:Y:S01]  /*55d0*/  UMOV UR8, UR13 ;  /* 0x0000000d00087c82 */ /* 0x000fe20008000000 */
[----:B------:R-:W-:Y:S01]  /*55e0*/  STL [R1+0x2c8], R18 ;  /* 0x0002c81201007387 */ /* 0x000fe20000100800 */
[----:B------:R-:W-:-:S03]  /*55f0*/  UMOV UR10, UR14 ;  /* 0x0000000e000a7c82 */ /* 0x000fc60008000000 */
[----:B------:R-:W-:Y:S04]  /*5600*/  STL [R1+0x2c4], R17 ;  /* 0x0002c41101007387 */ /* 0x000fe80000100800 */
[----:B------:R-:W-:Y:S04]  /*5610*/  STL [R1+0x2c0], R16 ;  /* 0x0002c01001007387 */ /* 0x000fe80000100800 */
[----:B------:R3:W-:Y:S01]  /*5620*/  STL [R1+0x2bc], R0 ;  /* 0x0002bc0001007387 */ /* 0x0007e20000100800 */
[----:B--2---:R-:W-:-:S06]  /*5630*/  WARPGROUP.ARRIVE ;  /* 0x00000000000079c5 */ /* 0x004fcc0000000000 */
[----:B------:R-:W-:Y:S03]  /*5640*/  IGMMA.64x256x32.S8.S8 R24, gdesc[UR8], R24, gsb0 ;  /* 0x06600000081879f1 */ /* 0x000fe60008041018 */
[----:B------:R-:W-:Y:S02]  /*5650*/  WARPGROUP.DEPBAR.LE gsb0, 0x0 ;  /* 0x00008000000079c5 */ /* 0x000fe40000010000 */
[----:B------:R-:W-:Y:S01]  /*5660*/  STL.64 [R1], R24 ;  /* 0x0000001801007387 */ /* 0x000fe20000100a00 */
[----:B01----:R-:W-:Y:S01]  /*5670*/  IMAD.MOV.U32 R2, RZ, RZ, R150 ;  /* 0x000000ffff027224 */ /* 0x003fe200078e0096 */
[----:B---3--:R-:W-:Y:S01]  /*5680*/  MOV R0, R151 ;  /* 0x0000009700007202 */ /* 0x008fe20000000f00 */
        /* <DEDUP_REMOVED lines=41> */
[----:B------:R-:W2:Y:S01]  /*5920*/  LDL.LU.64 R150, [R1+0x780] ;  /* 0x0007800001967983 */ /* 0x000ea20000300a00 */
        /* <DEDUP_REMOVED lines=96> */
[----:B------:R-:W-:-:S03]  /*5f30*/  IMAD.MOV.U32 R234, RZ, RZ, R47 ;  /* 0x000000ffffea7224 */ /* 0x000fc600078e002f */
        /* <DEDUP_REMOVED lines=28> */
[----:B0-----:R-:W2:Y:S04]  /*6100*/  LDL.LU.64 R44, [R1+0x5d8] ;  /* 0x0005d800012c7983 */ /* 0x001ea80000300a00 */
        /* <DEDUP_REMOVED lines=11> */
[----:B------:R-:W-:-:S02]  /*61c0*/  UMOV UR9, 0x40000040 ;  /* 0x4000004000097882 */ /* 0x000fc40000000000 */
[----:B------:R-:W-:Y:S01]  /*61d0*/  STL [R1+0x580], R155 ;  /* 0x0005809b01007387 */ /* 0x000fe20000100800 */
[----:B--2---:R-:W-:-:S06]  /*61e0*/  WARPGROUP.ARRIVE ;  /* 0x00000000000079c5 */ /* 0x004fcc0000000000 */
        /* <DEDUP_REMOVED lines=74> */
[----:B------:R-:W-:-:S02]  /*6690*/  IMAD.MOV.U32 R151, RZ, RZ, R214 ;  /* 0x000000ffff977224 */ /* 0x000fc400078e00d6 */
[----:B------:R-:W-:Y:S01]  /*66a0*/  IMAD.MOV.U32 R155, RZ, RZ, R213 ;  /* 0x000000ffff9b7224 */ /* 0x000fe200078e00d5 */
[----:B------:R-:W-:Y:S01]  /*66b0*/  MOV R213, R23 ;  /* 0x0000001700d57202 */ /* 0x000fe20000000f00 */
        /* <DEDUP_REMOVED lines=14> */
[----:B------:R-:W-:Y:S01]  /*67a0*/  IMAD.MOV.U32 R235, RZ, RZ, R0 ;  /* 0x000000ffffeb7224 */ /* 0x000fe200078e0000 */
[----:B------:R-:W-:Y:S02]  /*67b0*/  UIADD3 UR8, UR13, 0x2, URZ ;  /* 0x000000020d087890 */ /* 0x000fe4000fffe03f */
[----:B------:R-:W-:Y:S01]  /*67c0*/  UIADD3 UR10, UR14, 0x2, URZ ;  /* 0x000000020e0a7890 */ /* 0x000fe2000fffe03f */
[----:B------:R-:W-:Y:S01]  /*67d0*/  UMOV UR9, 0x40000040 ;  /* 0x4000004000097882 */ /* 0x000fe20000000000 */
[----:B------:R-:W-:Y:S01]  /*67e0*/  UMOV UR11, 0x40000040 ;  /* 0x40000040000b7882 */ /* 0x000fe20000000000 */
        /* <DEDUP_REMOVED lines=236> */
[----:B------:R-:W-:Y:S01]  /*76b0*/  STL.64 [R1+0x30], R36 ;  /* 0x0000302401007387 */ /* 0x000fe20000100a00 */
[----:B------:R-:W-:-:S03]  /*76c0*/  IMAD.MOV.U32 R3, RZ, RZ, R150 ;  /* 0x000000ffff037224 */ /* 0x000fc600078e0096 */
[----:B------:R-:W-:Y:S01]  /*76d0*/  STL.64 [R1+0x38], R38 ;  /* 0x0000382601007387 */ /* 0x000fe20000100a00 */
[----:B------:R-:W-:-:S03]  /*76e0*/  IMAD.MOV.U32 R2, RZ, RZ, R151 ;  /* 0x000000ffff027224 */ /* 0x000fc600078e0097 */
[----:B------:R-:W-:Y:S01]  /*76f0*/  STL.64 [R1+0x40], R40 ;  /* 0x0000402801007387 */ /* 0x000fe20000100a00 */
[----:B------:R-:W-:Y:S01]  /*7700*/  IMAD.MOV.U32 R5, RZ, RZ, R148 ;  /* 0x000000ffff057224 */ /* 0x000fe200078e0094 */
[----:B------:R-:W-:Y:S02]  /*7710*/  MOV R4, R149 ;  /* 0x0000009500047202 */ /* 0x000fe40000000f00 */
[----:B------:R-:W-:Y:S01]  /*7720*/  STL.64 [R1+0x48], R42 ;  /* 0x0000482a01007387 */ /* 0x000fe20000100a00 */
[----:B------:R-:W-:Y:S01]  /*7730*/  MOV R7, R146 ;  /* 0x0000009200077202 */ /* 0x000fe20000000f00 */
[----:B------:R-:W-:Y:S02]  /*7740*/  IMAD.MOV.U32 R6, RZ, RZ, R147 ;  /* 0x000000ffff067224 */ /* 0x000fe400078e0093 */
[----:B------:R0:W-:Y:S01]  /*7750*/  STL.64 [R1+0x50], R44 ;  /* 0x0000502c01007387 */ /* 0x0001e20000100a00 */
[----:B------:R-:W-:-:S03]  /*7760*/  IMAD.MOV.U32 R9, RZ, RZ, R144 ;  /* 0x000000ffff097224 */ /* 0x000fc600078e0090 */
[----:B------:R-:W3:Y:S01]  /*7770*/  LDL.LU.64 R150, [R1+0x4c8] ;  /* 0x0004c80001967983 */ /* 0x000ee20000300a00 */
[----:B------:R-:W-:Y:S01]  /*7780*/  IMAD.MOV.U32 R8, RZ, RZ, R145 ;  /* 0x000000ffff087224 */ /* 0x000fe200078e0091 */
[----:B------:R-:W-:Y:S02]  /*7790*/  MOV R10, R143 ;  /* 0x0000008f000a7202 */ /* 0x000fe40000000f00 */
[----:B------:R-:W3:Y:S01]  /*77a0*/  LDL.LU.64 R148, [R1+0x4c0] ;  /* 0x0004c00001947983 */ /* 0x000ee20000300a00 */
[----:B------:R-:W-:Y:S01]  /*77b0*/  IMAD.MOV.U32 R11, RZ, RZ, R142 ;  /* 0x000000ffff0b7224 */ /* 0x000fe200078e008e */
[----:B------:R-:W-:Y:S02]  /*77c0*/  MOV R13, R140 ;  /* 0x0000008c000d7202 */ /* 0x000fe40000000f00 */
[----:B------:R-:W3:Y:S01]  /*77d0*/  LDL.LU.64 R146, [R1+0x4b8] ;  /* 0x0004b80001927983 */ /* 0x000ee20000300a00 */
[----:B------:R-:W-:-:S03]  /*77e0*/  IMAD.MOV.U32 R12, RZ, RZ, R141 ;  /* 0x000000ffff0c7224 */ /* 0x000fc600078e008d */
[----:B------:R-:W3:Y:S01]  /*77f0*/  LDL.LU.64 R144, [R1+0x4b0] ;  /* 0x0004b00001907983 */ /* 0x000ee20000300a00 */
[----:B------:R-:W-:Y:S01]  /*7800*/  IMAD.MOV.U32 R15, RZ, RZ, R138 ;  /* 0x000000ffff0f7224 */ /* 0x000fe200078e008a */
[----:B------:R-:W-:Y:S01]  /*7810*/  MOV R20, R137 ;  /* 0x0000008900147202 */ /* 0x000fe20000000f00 */
[----:B------:R-:W-:Y:S01]  /*7820*/  IMAD.MOV.U32 R14, RZ, RZ, R139 ;  /* 0x000000ffff0e7224 */ /* 0x000fe200078e008b */
        /* <DEDUP_REMOVED lines=248> */
[----:B------:R0:W5:Y:S04]  /*87b0*/  LDL.LU R17, [R1+0x2c4] ;  /* 0x0002c40001117983 */ /* 0x0001680000300800 */
[----:B------:R0:W5:Y:S04]  /*87c0*/  LDL.LU R16, [R1+0x2c0] ;  /* 0x0002c00001107983 */ /* 0x0001680000300800 */
[----:B------:R0:W5:Y:S01]  /*87d0*/  LDL.LU R0, [R1+0x2bc] ;  /* 0x0002bc0001007983 */ /* 0x0001620000300800 */
        /* <DEDUP_REMOVED lines=96> */
[----:B------:R-:W-:Y:S01]  /*8de0*/  BPT.TRAP 0x1 ;  /* 0x000000040000795c */ /* 0x000fe20000300000 */
.L_x_27:
[----:B-----5:R-:W-:Y:S01]  /*8df0*/  ISETP.NE.AND P1, PT, R19, RZ, PT ;  /* 0x000000ff1300720c */ /* 0x020fe20003f25270 */
[----:B------:R-:W-:Y:S01]  /*8e00*/  UISETP.GT.U32.AND UP0, UPT, UR40, 0x1, UPT ;  /* 0x000000012800788c */ /* 0x000fe2000bf04070 */
[----:B------:R-:W-:-:S11]  /*8e10*/  MOV R2, UR12 ;  /* 0x0000000c00027c02 */ /* 0x000fd60008000f00 */
[----:B------:R-:W-:-:S05]  /*8e20*/  @P1 IMAD R2, R2, 0x8, R0 ;  /* 0x0000000802021824 */ /* 0x000fca00078e0200 */
[----:B------:R-:W-:-:S04]  /*8e30*/  @P1 IADD3 R2, R2, 0x18, RZ ;  /* 0x0000001802021810 */ /* 0x000fc80007ffe0ff */
[----:B------:R-:W-:-:S04]  /*8e40*/  @P1 PRMT R2, R155, 0x654, R2 ;  /* 0x000006549b021816 */ /* 0x000fc80000000002 */
[----:B------:R0:W-:Y:S01]  /*8e50*/  @P1 SYNCS.ARRIVE.TRANS64.RED.A1T0 RZ, [R2+URZ], RZ ;  /* 0x000000ff02ff19a7 */ /* 0x0001e2000810043f */
[----:B------:R-:W-:-:S13]  /*8e60*/  PLOP3.LUT P1, PT, PT, PT, UP0, 0x80, 0x0 ;  /* 0x000000000000781c */ /* 0x000fda0003f2f008 */
[----:B0-----:R-:W-:Y:S05]  /*8e70*/  @P1 BRA `(.L_x_28) ;  /* 0x0000000000041947 */ /* 0x001fea0003800000 */
[----:B------:R-:W-:Y:S01]  /*8e80*/  BPT.TRAP 0x1 ;  /* 0x000000040000795c */ /* 0x000fe20000300000 */
.L_x_28:
[----:B------:R-:W-:Y:S02]  /*8e90*/  UISETP.GT.AND UP2, UPT, UR5, 0x1, UPT ;  /* 0x000000010500788c */ /* 0x000fe4000bf44270 */
[----:B------:R-:W-:Y:S02]  /*8ea0*/  UIADD3 UR6, UR6, 0x1, URZ ;  /* 0x0000000106067890 */ /* 0x000fe4000fffe03f */
[----:B------:R-:W-:Y:S02]  /*8eb0*/  UIADD3 UR12, UR12, 0x1, URZ ;  /* 0x000000010c0c7890 */ /* 0x000fe4000fffe03f */
[----:B------:R-:W-:Y:S01]  /*8ec0*/  PLOP3.LUT P1, PT, PT, PT, UP2, 0x80, 0x0 ;  /* 0x000000000000781c */ /* 0x000fe20003f2f028 */
[----:B------:R-:W-:Y:S02]  /*8ed0*/  UISETP.NE.AND UP0, UPT, UR6, 0x3, UPT ;  /* 0x000000030600788c */ /* 0x000fe4000bf05270 */
[----:B------:R-:W-:Y:S02]  /*8ee0*/  UIADD3 UR8, UR5, -0x1, URZ ;  /* 0xffffffff05087890 */ /* 0x000fe4000fffe03f */
[----:B------:R-:W-:-:S02]  /*8ef0*/  USEL UR5, URZ, 0x1, UP0 ;  /* 0x000000013f057887 */ /* 0x000fc40008000000 */
[----:B------:R-:W-:Y:S02]  /*8f00*/  UISETP.NE.AND UP1, UPT, UR12, 0x3, UPT ;  /* 0x000000030c00788c */ /* 0x000fe4000bf25270 */
[----:B------:R-:W-:Y:S02]  /*8f10*/  ULOP3.LUT UR7, UR7, UR5, URZ, 0x3c, !UPT ;  /* 0x0000000507077292 */ /* 0x000fe4000f8e3c3f */
[----:B------:R-:W-:Y:S02]  /*8f20*/  USEL UR6, UR6, URZ, UP0 ;  /* 0x0000003f06067287 */ /* 0x000fe40008000000 */
[----:B------:R-:W-:Y:S01]  /*8f30*/  USEL UR12, UR12, URZ, UP1 ;  /* 0x0000003f0c0c7287 */ /* 0x000fe20008800000 */
[----:B------:R-:W-:Y:S01]  /*8f40*/  UMOV UR5, UR8 ;  /* 0x0000000800057c82 */ /* 0x000fe20008000000 */
[----:B------:R-:W-:Y:S10]  /*8f50*/  @P1 BRA `(.L_x_29) ;  /* 0xffffffbc00481947 */ /* 0x000ff4000383ffff */
.L_x_22:
[----:B-----5:R-:W0:Y:S02]  /*8f60*/  LDC R2, c[0x0][0x28c] ;  /* 0x0000a300ff027b82 */ /* 0x020e240000000800 */
[----:B0-----:R-:W-:-:S13]  /*8f70*/  ISETP.GE.AND P1, PT, R2, 0x1, PT ;  /* 0x000000010200780c */ /* 0x001fda0003f26270 */
[----:B------:R-:W-:Y:S05]  /*8f80*/  @!P1 BRA `(.L_x_30) ;  /* 0x0000000000549947 */ /* 0x000fea0003800000 */
[----:B------:R-:W-:Y:S05]  /*8f90*/  @!P0 BRA `(.L_x_31) ;  /* 0x0000000000048947 */ /* 0x000fea0003800000 */
[----:B------:R-:W-:Y:S01]  /*8fa0*/  BPT.TRAP 0x1 ;  /* 0x000000040000795c */ /* 0x000fe20000300000 */
.L_x_31:
[----:B------:R-:W-:Y:S01]  /*8fb0*/  ISETP.NE.AND P0, PT, R19, RZ, PT ;  /* 0x000000ff1300720c */ /* 0x000fe20003f05270 */
[----:B------:R-:W-:-:S12]  /*8fc0*/  BSSY B0, `(.L_x_32) ;  /* 0x000000d000007945 */ /* 0x000fd80003800000 */
[----:B------:R-:W-:Y:S05]  /*8fd0*/  @!P0 BRA `(.L_x_33) ;  /* 0x00000000002c8947 */ /* 0x000fea0003800000 */
[----:B------:R-:W-:-:S04]  /*8fe0*/  UISETP.LT.AND UP0, UPT, UR44, 0x1, UPT ;  /* 0x000000012c00788c */ /* 0x000fc8000bf01270 */
[----:B------:R-:W-:-:S04]  /*8ff0*/  USEL UR6, UR44, 0x1, UP0 ;  /* 0x000000012c067887 */ /* 0x000fc80008000000 */
[----:B------:R-:W-:-:S04]  /*9000*/  UIADD3 UR6, UR39, UR44, -UR6 ;  /* 0x0000002c27067290 */ /* 0x000fc8000fffe806 */
[----:B------:R-:W-:-:S04]  /*9010*/  UIMAD.WIDE.U32 UR4, UR6, -0x55555555, URZ ;  /* 0xaaaaaaab060478a5 */ /* 0x000fc8000f8e003f */
[----:B------:R-:W-:-:S04]  /*9020*/  USHF.R.U32.HI UR4, URZ, 0x1, UR5 ;  /* 0x000000013f047899 */ /* 0x000fc80008011605 */
[----:B------:R-:W-:-:S06]  /*9030*/  UIMAD UR6, UR4, -0x3, UR6 ;  /* 0xfffffffd040678a4 */ /* 0x000fcc000f8e0206 */
[----:B------:R-:W-:-:S05]  /*9040*/  IMAD.U32 R2, RZ, RZ, UR6 ;  /* 0x00000006ff027e24 */ /* 0x000fca000f8e00ff */
[----:B------:R-:W-:-:S05]  /*9050*/  LEA R0, R2, R0, 0x3 ;  /* 0x0000000002007211 */ /* 0x000fca00078e18ff */
[----:B------:R-:W-:-:S05]  /*9060*/  VIADD R0, R0, 0x18 ;  /* 0x0000001800007836 */ /* 0x000fca0000000000 */
[----:B------:R-:W-:-:S04]  /*9070*/  PRMT R0, R155, 0x654, R0 ;  /* 0x000006549b007816 */ /* 0x000fc80000000000 */
[----:B------:R0:W-:Y:S03]  /*9080*/  SYNCS.ARRIVE.TRANS64.RED.A1T0 RZ, [R0+URZ], RZ ;  /* 0x000000ff00ff79a7 */ /* 0x0001e6000810043f */
.L_x_33:
[----:B------:R-:W-:Y:S05]  /*9090*/  BSYNC B0 ;  /* 0x0000000000007941 */ /* 0x000fea0003800000 */
.L_x_32:
[----:B------:R-:W-:-:S06]  /*90a0*/  UISETP.GT.U32.AND UP0, UPT, UR40, 0x1, UPT ;  /* 0x000000012800788c */ /* 0x000fcc000bf04070 */
[----:B------:R-:W-:-:S13]  /*90b0*/  PLOP3.LUT P0, PT, PT, PT, UP0, 0x80, 0x0 ;  /* 0x000000000000781c */ /* 0x000fda0003f0f008 */
[----:B------:R-:W-:Y:S05]  /*90c0*/  @P0 BRA `(.L_x_30) ;  /* 0x0000000000040947 */ /* 0x000fea0003800000 */
[----:B------:R-:W-:Y:S01]  /*90d0*/  BPT.TRAP 0x1 ;  /* 0x000000040000795c */ /* 0x000fe20000300000 */
.L_x_30:
[----:B------:R-:W1:Y:S01]  /*90e0*/  S2R R6, SR_TID.X ;  /* 0x0000000000067919 */ /* 0x000e620000002100 */
[----:B------:R-:W-:Y:S01]  /*90f0*/  MOV R13, 0x6540 ;  /* 0x00006540000d7802 */ /* 0x000fe20000000f00 */
[----:B------:R-:W-:Y:S02]  /*9100*/  UIMAD.WIDE UR8, UR41, 0x100, URZ ;  /* 0x00000100290878a5 */ /* 0x000fe4000f8e023f */
[----:B------:R-:W-:Y:S01]  /*9110*/  USHF.R.S32.HI UR10, URZ, 0x1f, UR43 ;  /* 0x0000001f3f0a7899 */ /* 0x000fe2000801142b */
[----:B------:R-:W-:Y:S01]  /*9120*/  ULDC.64 UR6, c[0x0][0x5d0] ;  /* 0x0001740000067ab9 */ /* 0x000fe20000000a00 */
[----:B------:R-:W-:Y:S02]  /*9130*/  USHF.L.U32 UR41, UR41, 0x8, URZ ;  /* 0x0000000829297899 */ /* 0x000fe4000800063f */
[----:B------:R-:W-:Y:S02]  /*9140*/  UIMAD UR4, UR10, UR6, URZ ;  /* 0x000000060a0472a4 */ /* 0x000fe4000f8e023f */
[----:B------:R-:W-:-:S02]  /*9150*/  UIADD3 UR39, UR44, UR39, URZ ;  /* 0x000000272c277290 */ /* 0x000fc4000fffe03f */
[----:B------:R-:W-:Y:S02]  /*9160*/  UIMAD UR4, UR43, UR7, UR4 ;  /* 0x000000072b0472a4 */ /* 0x000fe4000f8e0204 */
[----:B------:R-:W-:Y:S02]  /*9170*/  UISETP.GT.U32.AND UP1, UPT, UR39, 0x2, UPT ;  /* 0x000000022700788c */ /* 0x000fe4000bf24070 */
[----:B------:R-:W-:Y:S02]  /*9180*/  UISETP.GE.U32.AND UP2, UPT, UR44, 0x3, UPT ;  /* 0x000000032c00788c */ /* 0x000fe4000bf46070 */
[----:B------:R-:W-:Y:S01]  /*9190*/  UISETP.LT.U32.AND UP1, UPT, UR44, 0x3, UP1 ;  /* 0x000000032c00788c */ /* 0x000fe20008f21070 */
[--C-:B-1----:R-:W-:Y:S01]  /*91a0*/  SHF.R.U32.HI R2, RZ, 0x7, R6.reuse ;  /* 0x00000007ff027819 */ /* 0x102fe20000011606 */
[----:B------:R-:W-:Y:S01]  /*91b0*/  IMAD.SHL.U32 R12, R6, 0x2, RZ ;  /* 0x00000002060c7824 */ /* 0x000fe200078e00ff */
[----:B------:R-:W-:Y:S02]  /*91c0*/  SHF.R.U32.HI R3, RZ, 0x2, R6 ;  /* 0x00000002ff037819 */ /* 0x000fe40000011606 */
[----:B------:R-:W-:-:S02]  /*91d0*/  LOP3.LUT R2, R2, 0x1, RZ, 0xc0, !PT ;  /* 0x0000000102027812 */ /* 0x000fc400078ec0ff */
[----:B------:R-:W-:Y:S02]  /*91e0*/  LOP3.LUT R4, R6, 0x60, RZ, 0xc0, !PT ;  /* 0x0000006006047812 */ /* 0x000fe400078ec0ff */
[----:B------:R-:W-:Y:S02]  /*91f0*/  LOP3.LUT R3, R3, 0x7, RZ, 0xc0, !PT ;  /* 0x0000000703037812 */ /* 0x000fe400078ec0ff */
[----:B------:R-:W-:Y:S02]  /*9200*/  SHF.L.U32 R160, R2, 0x6, RZ ;  /* 0x0000000602a07819 */ /* 0x000fe400000006ff */
[----:B------:R-:W-:Y:S02]  /*9210*/  LOP3.LUT R12, R12, 0x6, RZ, 0xc0, !PT ;  /* 0x000000060c0c7812 */ /* 0x000fe400078ec0ff */
[----:B------:R-:W-:Y:S02]  /*9220*/  SHF.R.U32.HI R4, RZ, 0x1, R4 ;  /* 0x00000001ff047819 */ /* 0x000fe40000011604 */
[----:B------:R-:W-:-:S02]  /*9230*/  LOP3.LUT R160, R160, 0x40, R3, 0xe2, !PT ;  /* 0x00000040a0a07812 */ /* 0x000fc400078ee203 */
[----:B------:R-:W-:Y:S01]  /*9240*/  PRMT R12, R12, R13, UR42 ;  /* 0x0000002a0c0c7e16 */ /* 0x000fe2000800000d */
[----:B------:R-:W-:Y:S01]  /*9250*/  USHF.L.U32 UR42, UR42, 0x8, URZ ;  /* 0x000000082a2a7899 */ /* 0x000fe2000800063f */
[----:B0-----:R-:W-:Y:S02]  /*9260*/  IADD3 R0, RZ, -R4, -R3 ;  /* 0x80000004ff007210 */ /* 0x001fe40007ffe803 */
[----:B------:R-:W-:Y:S01]  /*9270*/  LOP3.LUT R160, R160, UR8, R4, 0xfe, !PT ;  /* 0x00000008a0a07c12 */ /* 0x000fe2000f8efe04 */
[----:B------:R-:W-:Y:S01]  /*9280*/  IMAD.U32 R4, RZ, RZ, UR6 ;  /* 0x00000006ff047e24 */ /* 0x000fe2000f8e00ff */
[----:B------:R-:W-:Y:S01]  /*9290*/  SHF.R.S32.HI R13, RZ, 0x1f, R12 ;  /* 0x0000001fff0d7819 */ /* 0x000fe2000001140c */
[----:B------:R-:W-:Y:S01]  /*92a0*/  ULDC UR6, c[0x0][0x284] ;  /* 0x0000a10000067ab9 */ /* 0x000fe20000000800 */
[----:B------:R-:W-:Y:S01]  /*92b0*/  IMAD R0, R2, -0x40, R0 ;  /* 0xffffffc002007824 */ /* 0x000fe200078e0200 */
[----:B------:R-:W-:Y:S01]  /*92c0*/  MOV R3, 0xfffffffe ;  /* 0xfffffffe00037802 */ /* 0x000fe20000000f00 */
[----:B------:R-:W-:-:S02]  /*92d0*/  IMAD.U32 R154, RZ, RZ, UR6 ;  /* 0x00000006ff9a7e24 */ /* 0x000fc4000f8e00ff */
[----:B------:R-:W-:-:S03]  /*92e0*/  IMAD.WIDE.U32 R4, R4, UR43, R12 ;  /* 0x0000002b04047c25 */ /* 0x000fc6000f8e000c */
[----:B------:R-:W-:Y:S02]  /*92f0*/  IADD3 R154, R154, -UR41, R0 ;  /* 0x800000299a9a7c10 */ /* 0x000fe4000fffe000 */
[----:B------:R-:W-:Y:S01]  /*9300*/  IADD3 R5, R5, UR4, RZ ;  /* 0x0000000405057c10 */ /* 0x000fe2000fffe0ff */
[----:B------:R-:W-:Y:S01]  /*9310*/  ULDC UR4, c[0x0][0x288] ;  /* 0x0000a20000047ab9 */ /* 0x000fe20000000800 */
[----:B------:R-:W-:Y:S01]  /*9320*/  LOP3.LUT R0, R6, 0x3, RZ, 0xc0, !PT ;  /* 0x0000000306007812 */ /* 0x000fe200078ec0ff */
[----:B------:R-:W-:-:S04]  /*9330*/  UISETP.GE.AND UP0, UPT, UR42, UR4, UPT ;  /* 0x000000042a00728c */ /* 0x000fc8000bf06270 */
[----:B------:R-:W-:Y:S01]  /*9340*/  UISETP.GE.OR UP0, UPT, UR41, UR6, UP0 ;  /* 0x000000062900728c */ /* 0x000fe20008706670 */
[----:B------:R-:W-:Y:S01]  /*9350*/  IMAD R0, R0, R3, UR4 ;  /* 0x0000000400007e24 */ /* 0x000fe2000f8e0203 */
[----:B------:R-:W-:Y:S02]  /*9360*/  UIMAD.WIDE.U32 UR4, UR39, -0x55555555, URZ ;  /* 0xaaaaaaab270478a5 */ /* 0x000fe4000f8e003f */
[----:B------:R-:W-:Y:S01]  /*9370*/  USEL UR6, URZ, 0x1, !UP1 ;  /* 0x000000013f067887 */ /* 0x000fe2000c800000 */
[----:B------:R-:W-:Y:S01]  /*9380*/  VIADD R0, R0, -UR42 ;  /* 0x8000002a00007c36 */ /* 0x000fe20008000000 */
[----:B------:R-:W-:Y:S01]  /*9390*/  PLOP3.LUT P0, PT, PT, PT, UP0, 0x80, 0x0 ;  /* 0x000000000000781c */ /* 0x000fe20003f0f008 */
[----:B------:R-:W-:Y:S02]  /*93a0*/  USHF.R.U32.HI UR4, URZ, 0x1, UR5 ;  /* 0x000000013f047899 */ /* 0x000fe40008011605 */
[----:B------:R-:W-:Y:S02]  /*93b0*/  ULOP3.LUT UR38, UR38, UR6, URZ, 0x3c, !UPT ;  /* 0x0000000626267292 */ /* 0x000fe4000f8e3c3f */
[----:B------:R-:W-:-:S02]  /*93c0*/  UIMAD UR39, UR4, -0x3, UR39 ;  /* 0xfffffffd042778a4 */ /* 0x000fc4000f8e0227 */
[----:B------:R-:W-:Y:S01]  /*93d0*/  @UP2 ULOP3.LUT UR38, UR38, 0x1, UR4, 0x78, !UPT ;  /* 0x0000000126262892 */ /* 0x000fe2000f8e7804 */
[----:B------:R-:W-:-:S05]  /*93e0*/  UMOV UR41, 0xffffffff ;  /* 0xffffffff00297882 */ /* 0x000fca0000000000 */
[----:B------:R-:W-:Y:S06]  /*93f0*/  @P0 BRA `(.L_x_34) ;  /* 0x000000d000f80947 */ /* 0x000fec0003800000 */
[----:B------:R-:W0:Y:S01]  /*9400*/  LDC.64 R2, c[0x0][0x5c8] ;  /* 0x00017200ff027b82 */ /* 0x000e220000000a00 */
[----:B------:R-:W-:Y:S01]  /*9410*/  ULDC.64 UR4, c[0x0][0x5c0] ;  /* 0x0001700000047ab9 */ /* 0x000fe20000000a00 */
[----:B------:R-:W-:Y:S01]  /*9420*/  BSSY B0, `(.L_x_34) ;  /* 0x0000d3b000007945 */ /* 0x000fe20003800000 */
[C---:B0-----:R-:W-:Y:S01]  /*9430*/  IMAD R6, R2.reuse, UR9, RZ ;  /* 0x0000000902067c24 */ /* 0x041fe2000f8e02ff */
[----:B------:R-:W-:Y:S01]  /*9440*/  SHF.L.U64.HI R9, R2, 0x3, R3 ;  /* 0x0000000302097819 */ /* 0x000fe20000010203 */
[----:B------:R-:W-:-:S04]  /*9450*/  IMAD.WIDE.U32 R4, R160, R2, R4 ;  /* 0x00000002a0047225 */ /* 0x000fc800078e0004 */
[----:B------:R-:W-:Y:S01]  /*9460*/  IMAD R6, R160, R3, R6 ;  /* 0x00000003a0067224 */ /* 0x000fe200078e0206 */
[----:B------:R-:W-:Y:S01]  /*9470*/  IADD3 R4, P0, R4, UR4, RZ ;  /* 0x0000000404047c10 */ /* 0x000fe2000ff1e0ff */
[----:B------:R-:W-:-:S03]  /*9480*/  IMAD.SHL.U32 R8, R2, 0x8, RZ ;  /* 0x0000000802087824 */ /* 0x000fc600078e00ff */
[----:B------:R-:W-:Y:S02]  /*9490*/  IADD3 R6, R5, R6, RZ ;  /* 0x0000000605067210 */ /* 0x000fe40007ffe0ff */
[-C--:B------:R-:W-:Y:S02]  /*94a0*/  IADD3 R10, P1, R8, R4.reuse, RZ ;  /* 0x00000004080a7210 */ /* 0x080fe40007f3e0ff */
[----:B------:R-:W-:Y:S02]  /*94b0*/  IADD3.X R5, R6, UR5, RZ, P0, !PT ;  /* 0x0000000506057c10 */ /* 0x000fe400087fe4ff */
[C---:B------:R-:W-:Y:S02]  /*94c0*/  LEA R6, P0, R2.reuse, R4, 0x7 ;  /* 0x0000000402067211 */ /* 0x040fe400078038ff */
[-C--:B------:R-:W-:Y:S02]  /*94d0*/  IADD3.X R11, R9, R5.reuse, RZ, P1, !PT ;  /* 0x00000005090b7210 */ /* 0x080fe40000ffe4ff */
[----:B------:R-:W-:-:S02]  /*94e0*/  LEA.HI.X R7, R2, R5, R3, 0x7, P0 ;  /* 0x0000000502077211 */ /* 0x000fc400000f3c03 */
[----:B------:R-:W-:Y:S02]  /*94f0*/  ISETP.NE.AND P0, PT, R18, RZ, PT ;  /* 0x000000ff1200720c */ /* 0x000fe40003f05270 */
[----:B------:R-:W-:-:S05]  /*9500*/  IADD3 R8, P2, R8, R6, RZ ;  /* 0x0000000608087210 */ /* 0x000fca0007f5e0ff */
[----:B------:R-:W-:-:S06]  /*9510*/  IMAD.X R9, R9, 0x1, R7, P2 ;  /* 0x0000000109097824 */ /* 0x000fcc00010e0607 */
[----:B------:R-:W-:Y:S05]  /*9520*/  @!P0 BRA `(.L_x_35) ;  /* 0x0000009800988947 */ /* 0x000fea0003800000 */
[----:B------:R-:W0:Y:S01]  /*9530*/  LDC.64 R20, c[0x0][0x5b0] ;  /* 0x00016c00ff147b82 */ /* 0x000e220000000a00 */
[----:B------:R-:W-:Y:S01]  /*9540*/  ULDC.64 UR6, c[0x0][0x5b8] ;  /* 0x00016e0000067ab9 */ /* 0x000fe20000000a00 */
[----:B------:R-:W-:Y:S01]  /*9550*/  ISETP.GE.AND P1, PT, R154, 0x1, PT ;  /* 0x000000019a00780c */ /* 0x000fe20003f26270 */
[----:B------:R-:W-:Y:S02]  /*9560*/  UIMAD UR4, UR10, UR6, URZ ;  /* 0x000000060a0472a4 */ /* 0x000fe4000f8e023f */
[----:B------:R-:W-:Y:S01]  /*9570*/  MOV R156, UR6 ;  /* 0x00000006009c7c02 */ /* 0x000fe20008000f00 */
[----:B------:R-:W-:Y:S01]  /*9580*/  BSSY B1, `(.L_x_36) ;  /* 0x000000e000017945 */ /* 0x000fe20003800000 */
[----:B------:R-:W-:Y:S01]  /*9590*/  ISETP.LT.OR P2, PT, R0, 0x1, !P1 ;  /* 0x000000010000780c */ /* 0x000fe20004f41670 */
[----:B------:R-:W-:Y:S01]  /*95a0*/  UIMAD UR4, UR43, UR7, UR4 ;  /* 0x000000072b0472a4 */ /* 0x000fe2000f8e0204 */
[----:B------:R-:W1:Y:S01]  /*95b0*/  LDC.64 R22, c[0x0][0x5a8] ;  /* 0x00016a00ff167b82 */ /* 0x000e620000000a00 */
[----:B------:R-:W-:-:S04]  /*95c0*/  IMAD.WIDE.U32 R156, R156, UR43, R12 ;  /* 0x0000002b9c9c7c25 */ /* 0x000fc8000f8e000c */
[----:B------:R-:W-:Y:S01]  /*95d0*/  VIADD R153, R157, UR4 ;  /* 0x000000049d997c36 */ /* 0x000fe20008000000 */
[----:B------:R-:W-:Y:S01]  /*95e0*/  MOV R152, R156 ;  /* 0x0000009c00987202 */ /* 0x000fe20000000f00 */
[----:B0-----:R-:W-:-:S04]  /*95f0*/  IMAD R161, R20, UR9, RZ ;  /* 0x0000000914a17c24 */ /* 0x001fc8000f8e02ff */
[----:B------:R-:W-:-:S04]  /*9600*/  IMAD.WIDE.U32 R2, R160, R20, R152 ;  /* 0x00000014a0027225 */ /* 0x000fc800078e0098 */
[----:B------:R-:W-:Y:S01]  /*9610*/  IMAD R161, R160, R21, R161 ;  /* 0x00000015a0a17224 */ /* 0x000fe200078e02a1 */
[----:B-1----:R-:W-:-:S04]  /*9620*/  IADD3 R14, P0, R2, R22, RZ ;  /* 0x00000016020e7210 */ /* 0x002fc80007f1e0ff */
[----:B------:R-:W-:Y:S01]  /*9630*/  IADD3.X R15, R23, R3, R161, P0, !PT ;  /* 0x00000003170f7210 */ /* 0x000fe200007fe4a1 */
[----:B------:R-:W-:Y:S08]  /*9640*/  @P2 BRA `(.L_x_37) ;  /* 0x0000000000042947 */ /* 0x000ff00003800000 */
[----:B------:R0:W5:Y:S02]  /*9650*/  LDG.E.U8 R16, desc[UR36][R14.64] ;  /* 0x000000240e107981 */ /* 0x000164000c1e1100 */
.L_x_37:
[----:B------:R-:W-:Y:S05]  /*9660*/  BSYNC B1 ;  /* 0x0000000000017941 */ /* 0x000fea0003800000 */
.L_x_36:
[----:B------:R-:W2:Y:S01]  /*9670*/  LDL.LU R3, [R1] ;  /* 0x0000000001037983 */ /* 0x000ea20000300800 */
[----:B-----5:R-:W-:Y:S01]  /*9680*/  LOP3.LUT R2, R16, 0xffff, RZ, 0xc0, !PT ;  /* 0x0000ffff10027812 */ /* 0x020fe200078ec0ff */
[----:B------:R-:W-:Y:S01]  /*9690*/  BSSY B1, `(.L_x_38) ;  /* 0x000000a000017945 */ /* 0x000fe20003800000 */
[----:B------:R-:W-:Y:S02]  /*96a0*/  ISETP.LT.OR P0, PT, R0, 0x2, !P1 ;  /* 0x000000020000780c */ /* 0x000fe40004f01670 */
[----:B------:R-:W-:-:S05]  /*96b0*/  PRMT R2, R2, 0x8880, RZ ;  /* 0x0000888002027816 */ /* 0x000fca00000000ff */
[----:B------:R-:W-:-:S04]  /*96c0*/  IMAD R2, R2, R18, RZ ;  /* 0x0000001202027224 */ /* 0x000fc800078e02ff */
[----:B--2---:R-:W-:-:S05]  /*96d0*/  @!P2 IMAD R3, R3, R17, R2 ;  /* 0x000000110303a224 */ /* 0x004fca00078e0202 */
[----:B------:R1:W-:Y:S01]  /*96e0*/  @!P2 STG.E.U8 desc[UR36][R4.64], R3 ;  /* 0x000000030400a986 */ /* 0x0003e2000c101124 */
[----:B------:R-:W-:Y:S05]  /*96f0*/  @P0 BRA `(.L_x_39) ;  /* 0x00000000000c0947 */ /* 0x000fea0003800000 */
[----:B------:R-:W2:Y:S02]  /*9700*/  LDG.E.U8 R16, desc[UR36][R14.64+0x1] ;  /* 0x000001240e107981 */ /* 0x000ea4000c1e1100 */
[----:B--2---:R-:W-:-:S05]  /*9710*/  PRMT R2, R16, 0x8880, RZ ;  /* 0x0000888010027816 */ /* 0x004fca00000000ff */
[----:B------:R-:W-:-:S07]  /*9720*/  IMAD R2, R2, R18, RZ ;  /* 0x0000001202027224 */ /* 0x000fce00078e02ff */
.L_x_39:
[----:B------:R-:W-:Y:S05]  /*9730*/  BSYNC B1 ;  /* 0x0000000000017941 */ /* 0x000fea0003800000 */
.L_x_38:
[----:B-1----:R-:W2:Y:S01]  /*9740*/  LDL.LU R3, [R1+0x4] ;  /* 0x0000040001037983 */ /* 0x002ea20000300800 */
[C---:B------:R-:W-:Y:S01]  /*9750*/  SHF.L.U64.HI R159, R20.reuse, 0x3, R21 ;  /* 0x00000003149f7819 */ /* 0x040fe20000010215 */
[----:B------:R-:W-:Y:S01]  /*9760*/  IMAD.SHL.U32 R158, R20, 0x8, RZ ;  /* 0x00000008149e7824 */ /* 0x000fe200078e00ff */
[----:B------:R-:W-:Y:S03]  /*9770*/  BSSY B1, `(.L_x_40) ;  /* 0x000000d000017945 */ /* 0x000fe60003800000 */
[----:B------:R-:W-:-:S05]  /*9780*/  IMAD.WIDE.U32 R12, R160, R20, R158 ;  /* 0x00000014a00c7225 */ /* 0x000fca00078e009e */
[----:B------:R-:W-:Y:S02]  /*9790*/  IADD3 R161, R161, R13, RZ ;  /* 0x0000000da1a17210 */ /* 0x000fe40007ffe0ff */
[----:B------:R-:W-:-:S04]  /*97a0*/  IADD3 R12, P2, P3, R156, R22, R12 ;  /* 0x000000169c0c7210 */ /* 0x000fc80007b5e00c */
[----:B------:R-:W-:Y:S01]  /*97b0*/  IADD3.X R13, R153, R23, R161, P2, P3 ;  /* 0x00000017990d7210 */ /* 0x000fe200017e64a1 */
[----:B--2---:R-:W-:-:S05]  /*97c0*/  @!P0 IMAD R3, R3, R17, R2 ;  /* 0x0000001103038224 */ /* 0x004fca00078e0202 */
[----:B------:R1:W-:Y:S01]  /*97d0*/  @!P0 STG.E.U8 desc[UR36][R4.64+0x1], R3 ;  /* 0x0000010304008986 */ /* 0x0003e2000c101124 */
[----:B------:R-:W-:-:S04]  /*97e0*/  ISETP.GE.AND P0, PT, R154, 0x9, PT ;  /* 0x000000099a00780c */ /* 0x000fc80003f06270 */
[----:B------:R-:W-:-:S13]  /*97f0*/  ISETP.LT.OR P4, PT, R0, 0x1, !P0 ;  /* 0x000000010000780c */ /* 0x000fda0004781670 */
[----:B-1----:R-:W-:Y:S05]  /*9800*/  @P4 BRA `(.L_x_41) ;  /* 0x00000000000c4947 */ /* 0x002fea0003800000 */
[----:B------:R-:W2:Y:S02]  /*9810*/  LDG.E.U8 R16, desc[UR36][R12.64] ;  /* 0x000000240c107981 */ /* 0x000ea4000c1e1100 */
[----:B--2---:R-:W-:-:S05]  /*9820*/  PRMT R2, R16, 0x8880, RZ ;  /* 0x0000888010027816 */ /* 0x004fca00000000ff */
[----:B------:R-:W-:-:S07]  /*9830*/  IMAD R2, R2, R18, RZ ;  /* 0x0000001202027224 */ /* 0x000fce00078e02ff */
.L_x_41:
[----:B------:R-:W-:Y:S05]  /*9840*/  BSYNC B1 ;  /* 0x0000000000017941 */ /* 0x000fea0003800000 */
.L_x_40:
[----:B------:R-:W2:Y:S01]  /*9850*/  LDL.LU R3, [R1+0x8] ;  /* 0x0000080001037983 */ /* 0x000ea20000300800 */
[----:B------:R-:W-:Y:S01]  /*9860*/  ISETP.LT.OR P2, PT, R0, 0x2, !P0 ;  /* 0x000000020000780c */ /* 0x000fe20004741670 */
[----:B------:R-:W-:Y:S01]  /*9870*/  BSSY B1, `(.L_x_42) ;  /* 0x0000007000017945 */ /* 0x000fe20003800000 */
[----:B--2---:R-:W-:-:S05]  /*9880*/  @!P4 IMAD R3, R3, R17, R2 ;  /* 0x000000110303c224 */ /* 0x004fca00078e0202 */
[----:B------:R1:W-:Y:S06]  /*9890*/  @!P4 STG.E.U8 desc[UR36][R10.64], R3 ;  /* 0x000000030a00c986 */ /* 0x0003ec000c101124 */
[----:B------:R-:W-:Y:S05]  /*98a0*/  @P2 BRA `(.L_x_43) ;  /* 0x00000000000c2947 */ /* 0x000fea0003800000 */
[----:B------:R-:W2:Y:S02]  /*98b0*/  LDG.E.U8 R16, desc[UR36][R12.64+0x1] ;  /* 0x000001240c107981 */ /* 0x000ea4000c1e1100 */
[----:B--2---:R-:W-:-:S05]  /*98c0*/  PRMT R2, R16, 0x8880, RZ ;  /* 0x0000888010027816 */ /* 0x004fca00000000ff */
[----:B------:R-:W-:-:S07]  /*98d0*/  IMAD R2, R2, R18, RZ ;  /* 0x0000001202027224 */ /* 0x000fce00078e02ff */
.L_x_43:
[----:B------:R-:W-:Y:S05]  /*98e0*/  BSYNC B1 ;  /* 0x0000000000017941 */ /* 0x000fea0003800000 */
.L_x_42:
[----:B-1----:R-:W2:Y:S01]  /*98f0*/  LDL.LU R3, [R1+0xc] ;  /* 0x00000c0001037983 */ /* 0x002ea20000300800 */
[----:B------:R-:W-:Y:S01]  /*9900*/  BSSY B1, `(.L_x_44) ;  /* 0x0000009000017945 */ /* 0x000fe20003800000 */
[----:B------:R-:W-:Y:S01]  /*9910*/  ISETP.LT.OR P3, PT, R0, 0xa, !P1 ;  /* 0x0000000a0000780c */ /* 0x000fe20004f61670 */
[----:B--2---:R-:W-:-:S05]  /*9920*/  @!P2 IMAD R3, R3, R17, R2 ;  /* 0x000000110303a224 */ /* 0x004fca00078e0202 */
[----:B------:R1:W-:Y:S01]  /*9930*/  @!P2 STG.E.U8 desc[UR36][R10.64+0x1], R3 ;  /* 0x000001030a00a986 */ /* 0x0003e2000c101124 */
[----:B------:R-:W-:-:S13]  /*9940*/  ISETP.LT.OR P2, PT, R0, 0x9, !P1 ;  /* 0x000000090000780c */ /* 0x000fda0004f41670 */
[----:B-1----:R-:W-:Y:S05]  /*9950*/  @P2 BRA `(.L_x_45) ;  /* 0x00000000000c2947 */ /* 0x002fea0003800000 */
[----:B------:R-:W2:Y:S02]  /*9960*/  LDG.E.U8 R16, desc[UR36][R14.64+0x8] ;  /* 0x000008240e107981 */ /* 0x000ea4000c1e1100 */
[----:B--2---:R-:W-:-:S05]  /*9970*/  PRMT R2, R16, 0x8880, RZ ;  /* 0x0000888010027816 */ /* 0x004fca00000000ff */
[----:B------:R-:W-:-:S07]  /*9980*/  IMAD R2, R2, R18, RZ ;  /* 0x0000001202027224 */ /* 0x000fce00078e02ff */
.L_x_45:
[----:B------:R-:W-:Y:S05]  /*9990*/  BSYNC B1 ;  /* 0x0000000000017941 */ /* 0x000fea0003800000 */
.L_x_44:
[----:B------:R-:W2:Y:S01]  /*99a0*/  LDL.LU R3, [R1+0x10] ;  /* 0x0000100001037983 */ /* 0x000ea20000300800 */
[----:B------:R-:W-:Y:S01]  /*99b0*/  BSSY B1, `(.L_x_46) ;  /* 0x0000007000017945 */ /* 0x000fe20003800000 */
[----:B--2---:R-:W-:-:S05]  /*99c0*/  @!P2 IMAD R3, R3, R17, R2 ;  /* 0x000000110303a224 */ /* 0x004fca00078e0202 */
[----:B------:R1:W-:Y:S01]  /*99d0*/  @!P2 STG.E.U8 desc[UR36][R4.64+0x8], R3 ;  /* 0x000008030400a986 */ /* 0x0003e2000c101124 */
[----:B------:R-:W-:Y:S05]  /*99e0*/  @P3 BRA `(.L_x_47) ;  /* 0x00000000000c3947 */ /* 0x000fea0003800000 */
[----:B------:R-:W2:Y:S02]  /*99f0*/  LDG.E.U8 R16, desc[UR36][R14.64+0x9] ;  /* 0x000009240e107981 */ /* 0x000ea4000c1e1100 */
[----:B--2---:R-:W-:-:S05]  /*9a00*/  PRMT R2, R16, 0x8880, RZ ;  /* 0x0000888010027816 */ /* 0x004fca00000000ff */
[----:B------:R-:W-:-:S07]  /*9a10*/  IMAD R2, R2, R18, RZ ;  /* 0x0000001202027224 */ /* 0x000fce00078e02ff */
.L_x_47:
[----:B------:R-:W-:Y:S05]  /*9a20*/  BSYNC B1 ;  /* 0x0000000000017941 */ /* 0x000fea0003800000 */
.L_x_46:
[----:B-1----:R-:W2:Y:S01]  /*9a30*/  LDL.LU R3, [R1+0x14] ;  /* 0x0000140001037983 */ /* 0x002ea20000300800 */
[C---:B------:R-:W-:Y:S01]  /*9a40*/  ISETP.LT.OR P2, PT, R0.reuse, 0x9, !P0 ;  /* 0x000000090000780c */ /* 0x040fe20004741670 */
[----:B------:R-:W-:Y:S01]  /*9a50*/  BSSY B1, `(.L_x_48) ;  /* 0x000000b000017945 */ /* 0x000fe20003800000 */
[C---:B------:R-:W-:Y:S02]  /*9a60*/  ISETP.LT.OR P4, PT, R0.reuse, 0x11, !P1 ;  /* 0x000000110000780c */ /* 0x040fe40004f81670 */
[C---:B------:R-:W-:Y:S02]  /*9a70*/  ISETP.LT.OR P5, PT, R0.reuse, 0x12, !P1 ;  /* 0x000000120000780c */ /* 0x040fe40004fa1670 */
[----:B------:R-:W-:Y:S01]  /*9a80*/  ISETP.LT.OR P6, PT, R0, 0x11, !P0 ;  /* 0x000000110000780c */ /* 0x000fe200047c1670 */
[----:B--2---:R-:W-:-:S05]  /*9a90*/  @!P3 IMAD R3, R3, R17, R2 ;  /* 0x000000110303b224 */ /* 0x004fca00078e0202 */
[----:B------:R1:W-:Y:S01]  /*9aa0*/  @!P3 STG.E.U8 desc[UR36][R4.64+0x9], R3 ;  /* 0x000009030400b986 */ /* 0x0003e2000c101124 */
[----:B------:R-:W-:Y:S01]  /*9ab0*/  ISETP.LT.OR P3, PT, R0, 0xa, !P0 ;  /* 0x0000000a0000780c */ /* 0x000fe20004761670 */
[----:B------:R-:W-:-:S12]  /*9ac0*/  @P2 BRA `(.L_x_49) ;  /* 0x00000000000c2947 */ /* 0x000fd80003800000 */
[----:B------:R-:W2:Y:S02]  /*9ad0*/  LDG.E.U8 R16, desc[UR36][R12.64+0x8] ;  /* 0x000008240c107981 */ /* 0x000ea4000c1e1100 */
[----:B--2---:R-:W-:-:S05]  /*9ae0*/  PRMT R2, R16, 0x8880, RZ ;  /* 0x0000888010027816 */ /* 0x004fca00000000ff */
[----:B------:R-:W-:-:S07]  /*9af0*/  IMAD R2, R2, R18, RZ ;  /* 0x0000001202027224 */ /* 0x000fce00078e02ff */
.L_x_49:
[----:B------:R-:W-:Y:S05]  /*9b00*/  BSYNC B1 ;  /* 0x0000000000017941 */ /* 0x000fea0003800000 */
.L_x_48:
[----:B-1----:R-:W2:Y:S01]  /*9b10*/  LDL.LU R3, [R1+0x18] ;  /* 0x0000180001037983 */ /* 0x002ea20000300800 */
[----:B------:R-:W-:Y:S01]  /*9b20*/  BSSY B1, `(.L_x_50) ;  /* 0x0000007000017945 */ /* 0x000fe20003800000 */
[----:B--2---:R-:W-:-:S05]  /*9b30*/  @!P2 IMAD R3, R3, R17, R2 ;  /* 0x000000110303a224 */ /* 0x004fca00078e0202 */
[----:B------:R1:W-:Y:S01]  /*9b40*/  @!P2 STG.E.U8 desc[UR36][R10.64+0x8], R3 ;  /* 0x000008030a00a986 */ /* 0x0003e2000c101124 */
[----:B------:R-:W-:Y:S05]  /*9b50*/  @P3 BRA `(.L_x_51) ;  /* 0x00000000000c3947 */ /* 0x000fea0003800000 */
[----:B------:R-:W2:Y:S02]  /*9b60*/  LDG.E.U8 R16, desc[UR36][R12.64+0x9] ;  /* 0x000009240c107981 */ /* 0x000ea4000c1e1100 */
[----:B--2---:R-:W-:-:S05]  /*9b70*/  PRMT R2, R16, 0x8880, RZ ;  /* 0x0000888010027816 */ /* 0x004fca00000000ff */
[----:B------:R-:W-:-:S07]  /*9b80*/  IMAD R2, R2, R18, RZ ;  /* 0x0000001202027224 */ /* 0x000fce00078e02ff */
.L_x_51:
[----:B------:R-:W-:Y:S05]  /*9b90*/  BSYNC B1 ;  /* 0x0000000000017941 */ /* 0x000fea0003800000 */
.L_x_50:
        /* <DEDUP_REMOVED lines=8> */
.L_x_53:
[----:B------:R-:W-:Y:S05]  /*9c20*/  BSYNC B1 ;  /* 0x0000000000017941 */ /* 0x000fea0003800000 */
.L_x_52:
        /* <DEDUP_REMOVED lines=8> */
.L_x_55:
[----:B------:R-:W-:Y:S05]  /*9cb0*/  BSYNC B1 ;  /* 0x0000000000017941 */ /* 0x000fea0003800000 */
.L_x_54:
        /* <DEDUP_REMOVED lines=8> */
.L_x_57:
[----:B------:R-:W-:Y:S05]  /*9d40*/  BSYNC B1 ;  /* 0x0000000000017941 */ /* 0x000fea0003800000 */
.L_x_56:
        /* <DEDUP_REMOVED lines=13> */
.L_x_59:
[----:B------:R-:W-:Y:S05]  /*9e20*/  BSYNC B1 ;  /* 0x0000000000017941 */ /* 0x000fea0003800000 */
.L_x_58:
        /* <DEDUP_REMOVED lines=8> */
.L_x_61:
[----:B------:R-:W-:Y:S05]  /*9eb0*/  BSYNC B1 ;  /* 0x0000000000017941 */ /* 0x000fea0003800000 */
.L_x_60:
        /* <DEDUP_REMOVED lines=8> */
.L_x_63:
[----:B------:R-:W-:Y:S05]  /*9f40*/  BSYNC B1 ;  /* 0x0000000000017941 */ /* 0x000fea0003800000 */
.L_x_62:
        /* <DEDUP_REMOVED lines=8> */
.L_x_65:
[----:B------:R-:W-:Y:S05]  /*9fd0*/  BSYNC B1 ;  /* 0x0000000000017941 */ /* 0x000fea0003800000 */
.L_x_64:
        /* <DEDUP_REMOVED lines=8> */
.L_x_67:
[----:B------:R-:W-:Y:S05]  /*a060*/  BSYNC B1 ;  /* 0x0000000000017941 */ /* 0x000fea0003800000 */
.L_x_66:
        /* <DEDUP_REMOVED lines=13> */
.L_x_69:
[----:B------:R-:W-:Y:S05]  /*a140*/  BSYNC B1 ;  /* 0x0000000000017941 */ /* 0x000fea0003800000 */
.L_x_68:
        /* <DEDUP_REMOVED lines=8> */
.L_x_71:
[----:B------:R-:W-:Y:S05]  /*a1d0*/  BSYNC B1 ;  /* 0x0000000000017941 */ /* 0x000fea0003800000 */
.L_x_70:
        /* <DEDUP_REMOVED lines=8> */
.L_x_73:
[----:B------:R-:W-:Y:S05]  /*a260*/  BSYNC B1 ;  /* 0x0000000000017941 */ /* 0x000fea0003800000 */
.L_x_72:
        /* <DEDUP_REMOVED lines=8> */
.L_x_75:
[----:B------:R-:W-:Y:S05]  /*a2f0*/  BSYNC B1 ;  /* 0x0000000000017941 */ /* 0x000fea0003800000 */
.L_x_74:
        /* <DEDUP_REMOVED lines=8> */
.L_x_77:
[----:B------:R-:W-:Y:S05]  /*a380*/  BSYNC B1 ;  /* 0x0000000000017941 */ /* 0x000fea0003800000 */
.L_x_76:
        /* <DEDUP_REMOVED lines=13> */
.L_x_79:
[----:B------:R-:W-:Y:S05]  /*a460*/  BSYNC B1 ;  /* 0x0000000000017941 */ /* 0x000fea0003800000 */
.L_x_78:
        /* <DEDUP_REMOVED lines=8> */
.L_x_81:
[----:B------:R-:W-:Y:S05]  /*a4f0*/  BSYNC B1 ;  /* 0x0000000000017941 */ /* 0x000fea0003800000 */
.L_x_80:
        /* <DEDUP_REMOVED lines=8> */
.L_x_83:
[----:B------:R-:W-:Y:S05]  /*a580*/  BSYNC B1 ;  /* 0x0000000000017941 */ /* 0x000fea0003800000 */
.L_x_82:
        /* <DEDUP_REMOVED lines=8> */
.L_x_85:
[----:B------:R-:W-:Y:S05]  /*a610*/  BSYNC B1 ;  /* 0x0000000000017941 */ /* 0x000fea0003800000 */
.L_x_84:
        /* <DEDUP_REMOVED lines=8> */
.L_x_87:
[----:B------:R-:W-:Y:S05]  /*a6a0*/  BSYNC B1 ;  /* 0x0000000000017941 */ /* 0x000fea0003800000 */
.L_x_86:
        /* <DEDUP_REMOVED lines=13> */
.L_x_89:
[----:B------:R-:W-:Y:S05]  /*a780*/  BSYNC B1 ;  /* 0x0000000000017941 */ /* 0x000fea0003800000 */
.L_x_88:
        /* <DEDUP_REMOVED lines=8> */
.L_x_91:
[----:B------:R-:W-:Y:S05]  /*a810*/  BSYNC B1 ;  /* 0x0000000000017941 */ /* 0x000fea0003800000 */
.L_x_90:
        /* <DEDUP_REMOVED lines=8> */
.L_x_93:
[----:B------:R-:W-:Y:S05]  /*a8a0*/  BSYNC B1 ;  /* 0x0000000000017941 */ /* 0x000fea0003800000 */
.L_x_92:
        /* <DEDUP_REMOVED lines=8> */
.L_x_95:
[----:B------:R-:W-:Y:S05]  /*a930*/  BSYNC B1 ;  /* 0x0000000000017941 */ /* 0x000fea0003800000 */
.L_x_94:
        /* <DEDUP_REMOVED lines=8> */
.L_x_97:
[----:B------:R-:W-:Y:S05]  /*a9c0*/  BSYNC B1 ;  /* 0x0000000000017941 */ /* 0x000fea0003800000 */
.L_x_96:
        /* <DEDUP_REMOVED lines=13> */
.L_x_99:
[----:B------:R-:W-:Y:S05]  /*aaa0*/  BSYNC B1 ;  /* 0x0000000000017941 */ /* 0x000fea0003800000 */
.L_x_98:
        /* <DEDUP_REMOVED lines=8> */
.L_x_101:
[----:B------:R-:W-:Y:S05]  /*ab30*/  BSYNC B1 ;  /* 0x0000000000017941 */ /* 0x000fea0003800000 */
.L_x_100:
        /* <DEDUP_REMOVED lines=8> */
.L_x_103:
[----:B------:R-:W-:Y:S05]  /*abc0*/  BSYNC B1 ;  /* 0x0000000000017941 */ /* 0x000fea0003800000 */
.L_x_102:
        /* <DEDUP_REMOVED lines=8> */
.L_x_105:
[----:B------:R-:W-:Y:S05]  /*ac50*/  BSYNC B1 ;  /* 0x0000000000017941 */ /* 0x000fea0003800000 */
.L_x_104:
        /* <DEDUP_REMOVED lines=8> */
.L_x_107:
[----:B------:R-:W-:Y:S05]  /*ace0*/  BSYNC B1 ;  /* 0x0000000000017941 */ /* 0x000fea0003800000 */
.L_x_106:
        /* <DEDUP_REMOVED lines=13> */
.L_x_109:
[----:B------:R-:W-:Y:S05]  /*adc0*/  BSYNC B1 ;  /* 0x0000000000017941 */ /* 0x000fea0003800000 */
.L_x_108:
        /* <DEDUP_REMOVED lines=8> */
.L_x_111:
[----:B------:R-:W-:Y:S05]  /*ae50*/  BSYNC B1 ;  /* 0x0000000000017941 */ /* 0x000fea0003800000 */
.L_x_110:
        /* <DEDUP_REMOVED lines=8> */
.L_x_113:
[----:B------:R-:W-:Y:S05]  /*aee0*/  BSYNC B1 ;  /* 0x0000000000017941 */ /* 0x000fea0003800000 */
.L_x_112:
        /* <DEDUP_REMOVED lines=8> */
.L_x_115:
[----:B------:R-:W-:Y:S05]  /*af70*/  BSYNC B1 ;  /* 0x0000000000017941 */ /* 0x000fea0003800000 */
.L_x_114:
        /* <DEDUP_REMOVED lines=8> */
.L_x_117:
[----:B------:R-:W-:Y:S05]  /*b000*/  BSYNC B1 ;  /* 0x0000000000017941 */ /* 0x000fea0003800000 */
.L_x_116:
        /* <DEDUP_REMOVED lines=13> */
.L_x_119:
[----:B------:R-:W-:Y:S05]  /*b0e0*/  BSYNC B1 ;  /* 0x0000000000017941 */ /* 0x000fea0003800000 */
.L_x_118:
        /* <DEDUP_REMOVED lines=8> */
.L_x_121:
[----:B------:R-:W-:Y:S05]  /*b170*/  BSYNC B1 ;  /* 0x0000000000017941 */ /* 0x000fea0003800000 */
.L_x_120:
        /* <DEDUP_REMOVED lines=8> */
.L_x_123:
[----:B------:R-:W-:Y:S05]  /*b200*/  BSYNC B1 ;  /* 0x0000000000017941 */ /* 0x000fea0003800000 */
.L_x_122:
        /* <DEDUP_REMOVED lines=8> */
.L_x_125:
[----:B------:R-:W-:Y:S05]  /*b290*/  BSYNC B1 ;  /* 0x0000000000017941 */ /* 0x000fea0003800000 */
.L_x_124:
        /* <DEDUP_REMOVED lines=8> */
.L_x_127:
[----:B------:R-:W-:Y:S05]  /*b320*/  BSYNC B1 ;  /* 0x0000000000017941 */ /* 0x000fea0003800000 */
.L_x_126:
        /* <DEDUP_REMOVED lines=13> */
.L_x_129:
[----:B------:R-:W-:Y:S05]  /*b400*/  BSYNC B1 ;  /* 0x0000000000017941 */ /* 0x000fea0003800000 */
.L_x_128:
        /* <DEDUP_REMOVED lines=8> */
.L_x_131:
[----:B------:R-:W-:Y:S05]  /*b490*/  BSYNC B1 ;  /* 0x0000000000017941 */ /* 0x000fea0003800000 */
.L_x_130:
        /* <DEDUP_REMOVED lines=8> */
.L_x_133:
[----:B------:R-:W-:Y:S05]  /*b520*/  BSYNC B1 ;  /* 0x0000000000017941 */ /* 0x000fea0003800000 */
.L_x_132:
        /* <DEDUP_REMOVED lines=8> */
.L_x_135:
[----:B------:R-:W-:Y:S05]  /*b5b0*/  BSYNC B1 ;  /* 0x0000000000017941 */ /* 0x000fea0003800000 */
.L_x_134:
        /* <DEDUP_REMOVED lines=8> */
.L_x_137:
[----:B------:R-:W-:Y:S05]  /*b640*/  BSYNC B1 ;  /* 0x0000000000017941 */ /* 0x000fea0003800000 */
.L_x_136:
        /* <DEDUP_REMOVED lines=13> */
.L_x_139:
[----:B------:R-:W-:Y:S05]  /*b720*/  BSYNC B1 ;  /* 0x0000000000017941 */ /* 0x000fea0003800000 */
.L_x_138:
        /* <DEDUP_REMOVED lines=8> */
.L_x_141:
[----:B------:R-:W-:Y:S05]  /*b7b0*/  BSYNC B1 ;  /* 0x0000000000017941 */ /* 0x000fea0003800000 */
.L_x_140:
[----:B-1----:R-:W2:Y:S01]  /*b7c0*/  LDL.LU R3, [R1+0xd0] ;  /* 0x0000d00001037983 */ /* 0x002ea20000300800 */
[----:B------:R-:W-:Y:S01]  /*b7d0*/  BSSY B1, `(.L_x_142) ;  /* 0x0000007000017945 */ /* 0x000fe20003800000 */
[----:B--2---:R-:W-:-:S05]  /*b7e0*/  @!P3 IMAD R3, R3, R17, R2 ;  /* 0x000000110303b224 */ /* 0x004fca00078e0202 */
[----:B------:R1:W-:Y:S01]  /*b7f0*/  @!P3 STG.E.U8 desc[UR36][R4.64+0x68], R3 ;  /* 0x000068030400b986 */ /* 0x0003e2000c101124 */
[----:B------:R-:W-:Y:S05]  /*b800*/  @P5 BRA `(.L_x_143) ;  /* 0x00000000000c5947 */ /* 0x000fea0003800000 */
[----:B------:R-:W1:Y:S02]  /*b810*/  LDG.E.U8 R16, desc[UR36][R14.64+0x69] ;  /* 0x000069240e107981 */ /* 0x000e64000c1e1100 */
[----:B-1----:R-:W-:-:S05]  /*b820*/  PRMT R3, R16, 0x8880, RZ ;  /* 0x0000888010037816 */ /* 0x002fca00000000ff */
[----:B------:R-:W-:-:S07]  /*b830*/  IMAD R2, R3, R18, RZ ;  /* 0x0000001203027224 */ /* 0x000fce00078e02ff */
.L_x_143:
[----:B------:R-:W-:Y:S05]  /*b840*/  BSYNC B1 ;  /* 0x0000000000017941 */ /* 0x000fea0003800000 */
.L_x_142:
        /* <DEDUP_REMOVED lines=8> */
.L_x_145:
[----:B------:R-:W-:Y:S05]  /*b8d0*/  BSYNC B1 ;  /* 0x0000000000017941 */ /* 0x000fea0003800000 */
.L_x_144:
        /* <DEDUP_REMOVED lines=8> */
.L_x_147:
[----:B------:R-:W-:Y:S05]  /*b960*/  BSYNC B1 ;  /* 0x0000000000017941 */ /* 0x000fea0003800000 */
.L_x_146:
        /* <DEDUP_REMOVED lines=10> */
[----:B------:R-:W1:Y:S02]  /*ba10*/  LDG.E.U8 R16, desc[UR36][R14.64+0x70] ;  /* 0x000070240e107981 */ /* 0x000e64000c1e1100 */
[----:B-1----:R-:W-:-:S05]  /*ba20*/  PRMT R3, R16, 0x8880, RZ ;  /* 0x0000888010037816 */ /* 0x002fca00000000ff */
[----:B------:R-:W-:-:S07]  /*ba30*/  IMAD R2, R3, R18, RZ ;  /* 0x0000001203027224 */ /* 0x000fce00078e02ff */
.L_x_149:
[----:B------:R-:W-:Y:S05]  /*ba40*/  BSYNC B1 ;  /* 0x0000000000017941 */ /* 0x000fea0003800000 */
.L_x_148:
        /* <DEDUP_REMOVED lines=8> */
.L_x_151:
[----:B------:R-:W-:Y:S05]  /*bad0*/  BSYNC B1 ;  /* 0x0000000000017941 */ /* 0x000fea0003800000 */
.L_x_150:
        /* <DEDUP_REMOVED lines=8> */
.L_x_153:
[----:B------:R-:W-:Y:S05]  /*bb60*/  BSYNC B1 ;  /* 0x0000000000017941 */ /* 0x000fea0003800000 */
.L_x_152:
        /* <DEDUP_REMOVED lines=8> */
.L_x_155:
[----:B------:R-:W-:Y:S05]  /*bbf0*/  BSYNC B1 ;  /* 0x0000000000017941 */ /* 0x000fea0003800000 */
.L_x_154:
        /* <DEDUP_REMOVED lines=8> */
.L_x_157:
[----:B------:R-:W-:Y:S05]  /*bc80*/  BSYNC B1 ;  /* 0x0000000000017941 */ /* 0x000fea0003800000 */
.L_x_156:
        /* <DEDUP_REMOVED lines=13> */
.L_x_159:
[----:B------:R-:W-:Y:S05]  /*bd60*/  BSYNC B1 ;  /* 0x0000000000017941 */ /* 0x000fea0003800000 */
.L_x_158:
        /* <DEDUP_REMOVED lines=8> */
.L_x_161:
[----:B------:R-:W-:Y:S05]  /*bdf0*/  BSYNC B1 ;  /* 0x0000000000017941 */ /* 0x000fea0003800000 */
.L_x_160:
        /* <DEDUP_REMOVED lines=8> */
.L_x_163:
[----:B------:R-:W-:Y:S05]  /*be80*/  BSYNC B1 ;  /* 0x0000000000017941 */ /* 0x000fea0003800000 */
.L_x_162:
        /* <DEDUP_REMOVED lines=8> */
.L_x_165:
[----:B------:R-:W-:Y:S05]  /*bf10*/  BSYNC B1 ;  /* 0x0000000000017941 */ /* 0x000fea0003800000 */
.L_x_164:
        /* <DEDUP_REMOVED lines=8> */
.L_x_167:
[----:B------:R-:W-:Y:S05]  /*bfa0*/  BSYNC B1 ;  /* 0x0000000000017941 */ /* 0x000fea0003800000 */
.L_x_166:
        /* <DEDUP_REMOVED lines=13> */
.L_x_169:
[----:B------:R-:W-:Y:S05]  /*c080*/  BSYNC B1 ;  /* 0x0000000000017941 */ /* 0x000fea0003800000 */
.L_x_168:
        /* <DEDUP_REMOVED lines=8> */
.L_x_171:
[----:B------:R-:W-:Y:S05]  /*c110*/  BSYNC B1 ;  /* 0x0000000000017941 */ /* 0x000fea0003800000 */
.L_x_170:
        /* <DEDUP_REMOVED lines=8> */
.L_x_173:
[----:B------:R-:W-:Y:S05]  /*c1a0*/  BSYNC B1 ;  /* 0x0000000000017941 */ /* 0x000fea0003800000 */
.L_x_172:
        /* <DEDUP_REMOVED lines=8> */
.L_x_175:
[----:B------:R-:W-:Y:S05]  /*c230*/  BSYNC B1 ;  /* 0x0000000000017941 */ /* 0x000fea0003800000 */
.L_x_174:
        /* <DEDUP_REMOVED lines=8> */
.L_x_177:
[----:B------:R-:W-:Y:S05]  /*c2c0*/  BSYNC B1 ;  /* 0x0000000000017941 */ /* 0x000fea0003800000 */
.L_x_176:
        /* <DEDUP_REMOVED lines=13> */
.L_x_179:
[----:B------:R-:W-:Y:S05]  /*c3a0*/  BSYNC B1 ;  /* 0x0000000000017941 */ /* 0x000fea0003800000 */
.L_x_178:
        /* <DEDUP_REMOVED lines=8> */
.L_x_181:
[----:B------:R-:W-:Y:S05]  /*c430*/  BSYNC B1 ;  /* 0x0000000000017941 */ /* 0x000fea0003800000 */
.L_x_180:
        /* <DEDUP_REMOVED lines=8> */
.L_x_183:
[----:B------:R-:W-:Y:S05]  /*c4c0*/  BSYNC B1 ;  /* 0x0000000000017941 */ /* 0x000fea0003800000 */
.L_x_182:
        /* <DEDUP_REMOVED lines=8> */
.L_x_185:
[----:B------:R-:W-:Y:S05]  /*c550*/  BSYNC B1 ;  /* 0x0000000000017941 */ /* 0x000fea0003800000 */
.L_x_184:
        /* <DEDUP_REMOVED lines=8> */
.L_x_187:
[----:B------:R-:W-:Y:S05]  /*c5e0*/  BSYNC B1 ;  /* 0x0000000000017941 */ /* 0x000fea0003800000 */
.L_x_186:
        /* <DEDUP_REMOVED lines=13> */
.L_x_189:
[----:B------:R-:W-:Y:S05]  /*c6c0*/  BSYNC B1 ;  /* 0x0000000000017941 */ /* 0x000fea0003800000 */
.L_x_188:
        /* <DEDUP_REMOVED lines=8> */
.L_x_191:
[----:B------:R-:W-:Y:S05]  /*c750*/  BSYNC B1 ;  /* 0x0000000000017941 */ /* 0x000fea0003800000 */
.L_x_190:
        /* <DEDUP_REMOVED lines=8> */
.L_x_193:
[----:B------:R-:W-:Y:S05]  /*c7e0*/  BSYNC B1 ;  /* 0x0000000000017941 */ /* 0x000fea0003800000 */
.L_x_192:
        /* <DEDUP_REMOVED lines=8> */
.L_x_195:
[----:B------:R-:W-:Y:S05]  /*c870*/  BSYNC B1 ;  /* 0x0000000000017941 */ /* 0x000fea0003800000 */
.L_x_194:
        /* <DEDUP_REMOVED lines=8> */
.L_x_197:
[----:B------:R-:W-:Y:S05]  /*c900*/  BSYNC B1 ;  /* 0x0000000000017941 */ /* 0x000fea0003800000 */
.L_x_196:
        /* <DEDUP_REMOVED lines=13> */
.L_x_199:
[----:B------:R-:W-:Y:S05]  /*c9e0*/  BSYNC B1 ;  /* 0x0000000000017941 */ /* 0x000fea0003800000 */
.L_x_198:
        /* <DEDUP_REMOVED lines=8> */
.L_x_201:
[----:B------:R-:W-:Y:S05]  /*ca70*/  BSYNC B1 ;  /* 0x0000000000017941 */ /* 0x000fea0003800000 */
.L_x_200:
        /* <DEDUP_REMOVED lines=8> */
.L_x_203:
[----:B------:R-:W-:Y:S05]  /*cb00*/  BSYNC B1 ;  /* 0x0000000000017941 */ /* 0x000fea0003800000 */
.L_x_202:
        /* <DEDUP_REMOVED lines=8> */
.L_x_205:
[----:B------:R-:W-:Y:S05]  /*cb90*/  BSYNC B1 ;  /* 0x0000000000017941 */ /* 0x000fea0003800000 */
.L_x_204:
        /* <DEDUP_REMOVED lines=8> */
.L_x_207:
[----:B------:R-:W-:Y:S05]  /*cc20*/  BSYNC B1 ;  /* 0x0000000000017941 */ /* 0x000fea0003800000 */
.L_x_206:
        /* <DEDUP_REMOVED lines=13> */
.L_x_209:
[----:B------:R-:W-:Y:S05]  /*cd00*/  BSYNC B1 ;  /* 0x0000000000017941 */ /* 0x000fea0003800000 */
.L_x_208:
        /* <DEDUP_REMOVED lines=8> */
.L_x_211:
[----:B------:R-:W-:Y:S05]  /*cd90*/  BSYNC B1 ;  /* 0x0000000000017941 */ /* 0x000fea0003800000 */
.L_x_210:
        /* <DEDUP_REMOVED lines=8> */
.L_x_213:
[----:B------:R-:W-:Y:S05]  /*ce20*/  BSYNC B1 ;  /* 0x0000000000017941 */ /* 0x000fea0003800000 */
.L_x_212:
        /* <DEDUP_REMOVED lines=8> */
.L_x_215:
[----:B------:R-:W-:Y:S05]  /*ceb0*/  BSYNC B1 ;  /* 0x0000000000017941 */ /* 0x000fea0003800000 */
.L_x_214:
        /* <DEDUP_REMOVED lines=8> */
.L_x_217:
[----:B------:R-:W-:Y:S05]  /*cf40*/  BSYNC B1 ;  /* 0x0000000000017941 */ /* 0x000fea0003800000 */
.L_x_216:
        /* <DEDUP_REMOVED lines=13> */
.L_x_219:
[----:B------:R-:W-:Y:S05]  /*d020*/  BSYNC B1 ;  /* 0x0000000000017941 */ /* 0x000fea0003800000 */
.L_x_218:
        /* <DEDUP_REMOVED lines=8> */
.L_x_221:
[----:B------:R-:W-:Y:S05]  /*d0b0*/  BSYNC B1 ;  /* 0x0000000000017941 */ /* 0x000fea0003800000 */
.L_x_220:
        /* <DEDUP_REMOVED lines=8> */
.L_x_223:
[----:B------:R-:W-:Y:S05]  /*d140*/  BSYNC B1 ;  /* 0x0000000000017941 */ /* 0x000fea0003800000 */
.L_x_222:
        /* <DEDUP_REMOVED lines=8> */
.L_x_225:
[----:B------:R-:W-:Y:S05]  /*d1d0*/  BSYNC B1 ;  /* 0x0000000000017941 */ /* 0x000fea0003800000 */
.L_x_224:
        /* <DEDUP_REMOVED lines=8> */
.L_x_227:
[----:B------:R-:W-:Y:S05]  /*d260*/  BSYNC B1 ;  /* 0x0000000000017941 */ /* 0x000fea0003800000 */
.L_x_226:
        /* <DEDUP_REMOVED lines=13> */
.L_x_229:
[----:B------:R-:W-:Y:S05]  /*d340*/  BSYNC B1 ;  /* 0x0000000000017941 */ /* 0x000fea0003800000 */
.L_x_228:
        /* <DEDUP_REMOVED lines=8> */
.L_x_231:
[----:B------:R-:W-:Y:S05]  /*d3d0*/  BSYNC B1 ;  /* 0x0000000000017941 */ /* 0x000fea0003800000 */
.L_x_230:
        /* <DEDUP_REMOVED lines=8> */
.L_x_233:
[----:B------:R-:W-:Y:S05]  /*d460*/  BSYNC B1 ;  /* 0x0000000000017941 */ /* 0x000fea0003800000 */
.L_x_232:
        /* <DEDUP_REMOVED lines=8> */
.L_x_235:
[----:B------:R-:W-:Y:S05]  /*d4f0*/  BSYNC B1 ;  /* 0x0000000000017941 */ /* 0x000fea0003800000 */
.L_x_234:
        /* <DEDUP_REMOVED lines=8> */
.L_x_237:
[----:B------:R-:W-:Y:S05]  /*d580*/  BSYNC B1 ;  /* 0x0000000000017941 */ /* 0x000fea0003800000 */
.L_x_236:
        /* <DEDUP_REMOVED lines=13> */
.L_x_239:
[----:B------:R-:W-:Y:S05]  /*d660*/  BSYNC B1 ;  /* 0x0000000000017941 */ /* 0x000fea0003800000 */
.L_x_238:
        /* <DEDUP_REMOVED lines=8> */
.L_x_241:
[----:B------:R-:W-:Y:S05]  /*d6f0*/  BSYNC B1 ;  /* 0x0000000000017941 */ /* 0x000fea0003800000 */
.L_x_240:
        /* <DEDUP_REMOVED lines=8> */
.L_x_243:
[----:B------:R-:W-:Y:S05]  /*d780*/  BSYNC B1 ;  /* 0x0000000000017941 */ /* 0x000fea0003800000 */
.L_x_242:
        /* <DEDUP_REMOVED lines=8> */
.L_x_245:
[----:B------:R-:W-:Y:S05]  /*d810*/  BSYNC B1 ;  /* 0x0000000000017941 */ /* 0x000fea0003800000 */
.L_x_244:
        /* <DEDUP_REMOVED lines=8> */
.L_x_247:
[----:B------:R-:W-:Y:S05]  /*d8a0*/  BSYNC B1 ;  /* 0x0000000000017941 */ /* 0x000fea0003800000 */
.L_x_246:
        /* <DEDUP_REMOVED lines=13> */
.L_x_249:
[----:B------:R-:W-:Y:S05]  /*d980*/  BSYNC B1 ;  /* 0x0000000000017941 */ /* 0x000fea0003800000 */
.L_x_248:
        /* <DEDUP_REMOVED lines=8> */
.L_x_251:
[----:B------:R-:W-:Y:S05]  /*da10*/  BSYNC B1 ;  /* 0x0000000000017941 */ /* 0x000fea0003800000 */
.L_x_250:
        /* <DEDUP_REMOVED lines=8> */
.L_x_253:
[----:B------:R-:W-:Y:S05]  /*daa0*/  BSYNC B1 ;  /* 0x0000000000017941 */ /* 0x000fea0003800000 */
.L_x_252:
        /* <DEDUP_REMOVED lines=8> */
.L_x_255:
[----:B------:R-:W-:Y:S05]  /*db30*/  BSYNC B1 ;  /* 0x0000000000017941 */ /* 0x000fea0003800000 */
.L_x_254:
        /* <DEDUP_REMOVED lines=8> */
.L_x_257:
[----:B------:R-:W-:Y:S05]  /*dbc0*/  BSYNC B1 ;  /* 0x0000000000017941 */ /* 0x000fea0003800000 */
.L_x_256:
        /* <DEDUP_REMOVED lines=13> */
.L_x_259:
[----:B------:R-:W-:Y:S05]  /*dca0*/  BSYNC B1 ;  /* 0x0000000000017941 */ /* 0x000fea0003800000 */
.L_x_258:
        /* <DEDUP_REMOVED lines=8> */
.L_x_261:
[----:B------:R-:W-:Y:S05]  /*dd30*/  BSYNC B1 ;  /* 0x0000000000017941 */ /* 0x000fea0003800000 */
.L_x_260:
        /* <DEDUP_REMOVED lines=8> */
.L_x_263:
[----:B------:R-:W-:Y:S05]  /*ddc0*/  BSYNC B1 ;  /* 0x0000000000017941 */ /* 0x000fea0003800000 */
.L_x_262:
        /* <DEDUP_REMOVED lines=8> */
.L_x_265:
[----:B------:R-:W-:Y:S05]  /*de50*/  BSYNC B1 ;  /* 0x0000000000017941 */ /* 0x000fea0003800000 */
.L_x_264:
        /* <DEDUP_REMOVED lines=8> */
.L_x_267:
[----:B------:R-:W-:Y:S05]  /*dee0*/  BSYNC B1 ;  /* 0x0000000000017941 */ /* 0x000fea0003800000 */
.L_x_266:
        /* <DEDUP_REMOVED lines=13> */
.L_x_269:
[----:B------:R-:W-:Y:S05]  /*dfc0*/  BSYNC B1 ;  /* 0x0000000000017941 */ /* 0x000fea0003800000 */
.L_x_268:
        /* <DEDUP_REMOVED lines=8> */
.L_x_271:
[----:B------:R-:W-:Y:S05]  /*e050*/  BSYNC B1 ;  /* 0x0000000000017941 */ /* 0x000fea0003800000 */
.L_x_270:
        /* <DEDUP_REMOVED lines=8> */
.L_x_273:
[----:B------:R-:W-:Y:S05]  /*e0e0*/  BSYNC B1 ;  /* 0x0000000000017941 */ /* 0x000fea0003800000 */
.L_x_272:
        /* <DEDUP_REMOVED lines=8> */
.L_x_275:
[----:B------:R-:W-:Y:S05]  /*e170*/  BSYNC B1 ;  /* 0x0000000000017941 */ /* 0x000fea0003800000 */
.L_x_274:
        /* <DEDUP_REMOVED lines=8> */
.L_x_277:
[----:B------:R-:W-:Y:S05]  /*e200*/  BSYNC B1 ;  /* 0x0000000000017941 */ /* 0x000fea0003800000 */
.L_x_276:
[----:B-1----:R-:W2:Y:S01]  /*e210*/  LDL.LU R3, [R1+0x1e0] ;  /* 0x0001e00001037983 */ /* 0x002ea20000300800 */
[C---:B------:R-:W-:Y:S01]  /*e220*/  ISETP.LT.OR P2, PT, R0.reuse, 0xf2, !P1 ;  /* 0x000000f20000780c */ /* 0x040fe20004f41670 */
[----:B------:R-:W-:Y:S01]  /*e230*/  BSSY B1, `(.L_x_278) ;  /* 0x000000c000017945 */ /* 0x000fe20003800000 */
[----:B------:R-:W-:Y:S02]  /*e240*/  ISETP.LT.OR P6, PT, R0, 0xf9, !P1 ;  /* 0x000000f90000780c */ /* 0x000fe40004fc1670 */
[----:B------:R-:W-:Y:S02]  /*e250*/  IADD3 R163, P3, R160, 0x80, RZ ;  /* 0x00000080a0a37810 */ /* 0x000fe40007f7e0ff */
        /* <DEDUP_REMOVED lines=9> */
.L_x_279:
[----:B------:R-:W-:Y:S05]  /*e2f0*/  BSYNC B1 ;  /* 0x0000000000017941 */ /* 0x000fea0003800000 */
.L_x_278:
        /* <DEDUP_REMOVED lines=8> */
.L_x_281:
[----:B------:R-:W-:Y:S05]  /*e380*/  BSYNC B1 ;  /* 0x0000000000017941 */ /* 0x000fea0003800000 */
.L_x_280:
        /* <DEDUP_REMOVED lines=8> */
.L_x_283:
[----:B------:R-:W-:Y:S05]  /*e410*/  BSYNC B1 ;  /* 0x0000000000017941 */ /* 0x000fea0003800000 */
.L_x_282:
        /* <DEDUP_REMOVED lines=8> */
.L_x_285:
[----:B------:R-:W-:Y:S05]  /*e4a0*/  BSYNC B1 ;  /* 0x0000000000017941 */ /* 0x000fea0003800000 */
.L_x_284:
[----:B-1----:R-:W2:Y:S01]  /*e4b0*/  LDL.LU R3, [R1+0x1f0] ;  /* 0x0001f00001037983 */ /* 0x002ea20000300800 */
[----:B------:R-:W-:Y:S01]  /*e4c0*/  BSSY B1, `(.L_x_286) ;  /* 0x0000008000017945 */ /* 0x000fe20003800000 */
[----:B------:R-:W-:-:S04]  /*e4d0*/  IMAD.WIDE.U32 R160, R163, R20, R158 ;  /* 0x00000014a3a07225 */ /* 0x000fc800078e009e */
[----:B--2---:R-:W-:-:S05]  /*e4e0*/  @!P6 IMAD R3, R3, R17, R2 ;  /* 0x000000110303e224 */ /* 0x004fca00078e0202 */
[----:B------:R1:W-:Y:S01]  /*e4f0*/  @!P6 STG.E.U8 desc[UR36][R4.64+0xf8], R3 ;  /* 0x0000f8030400e986 */ /* 0x0003e2000c101124 */
[----:B------:R-:W-:Y:S05]  /*e500*/  @P1 BRA `(.L_x_287) ;  /* 0x00000000000c1947 */ /* 0x000fea0003800000 */
[----:B------:R-:W1:Y:S02]  /*e510*/  LDG.E.U8 R16, desc[UR36][R14.64+0xf9] ;  /* 0x0000f9240e107981 */ /* 0x000e64000c1e1100 */
[----:B-1----:R-:W-:-:S05]  /*e520*/  PRMT R3, R16, 0x8880, RZ ;  /* 0x0000888010037816 */ /* 0x002fca00000000ff */
[----:B------:R-:W-:-:S07]  /*e530*/  IMAD R2, R3, R18, RZ ;  /* 0x0000001203027224 */ /* 0x000fce00078e02ff */
.L_x_287:
[----:B------:R-:W-:Y:S05]  /*e540*/  BSYNC B1 ;  /* 0x0000000000017941 */ /* 0x000fea0003800000 */
.L_x_286:
[----:B-1----:R-:W2:Y:S01]  /*e550*/  LDL.LU R3, [R1+0x1f4] ;  /* 0x0001f40001037983 */ /* 0x002ea20000300800 */
[----:B------:R-:W-:Y:S01]  /*e560*/  IMAD.WIDE.U32 R158, R163, R20, R152 ;  /* 0x00000014a39e7225 */ /* 0x000fe200078e0098 */
[----:B------:R-:W-:Y:S01]  /*e570*/  ISETP.GE.AND P2, PT, R154, 0x81, PT ;  /* 0x000000819a00780c */ /* 0x000fe20003f46270 */
[----:B------:R-:W-:Y:S01]  /*e580*/  BSSY B1, `(.L_x_288) ;  /* 0x000000e000017945 */ /* 0x000fe20003800000 */
[-C--:B------:R-:W-:Y:S01]  /*e590*/  IADD3 R156, P5, P4, R156, R22.reuse, R160 ;  /* 0x000000169c9c7210 */ /* 0x080fe20007cbe0a0 */
[----:B0-----:R-:W-:Y:S01]  /*e5a0*/  IMAD.X R15, RZ, RZ, UR9, P3 ;  /* 0x00000009ff0f7e24 */ /* 0x001fe200098e06ff */
[----:B------:R-:W-:Y:S02]  /*e5b0*/  ISETP.LT.OR P6, PT, R0, 0x1, !P2 ;  /* 0x000000010000780c */ /* 0x000fe400057c1670 */
[----:B------:R-:W-:Y:S01]  /*e5c0*/  IADD3 R14, P3, R158, R22, RZ ;  /* 0x000000169e0e7210 */ /* 0x000fe20007f7e0ff */
[----:B------:R-:W-:Y:S02]  /*e5d0*/  IMAD R20, R15, R20, RZ ;  /* 0x000000140f147224 */ /* 0x000fe400078e02ff */
[----:B--2---:R-:W-:-:S05]  /*e5e0*/  @!P1 IMAD R3, R3, R17, R2 ;  /* 0x0000001103039224 */ /* 0x004fca00078e0202 */
[----:B------:R0:W-:Y:S01]  /*e5f0*/  @!P1 STG.E.U8 desc[UR36][R4.64+0xf9], R3 ;  /* 0x0000f90304009986 */ /* 0x0001e2000c101124 */
[C---:B------:R-:W-:Y:S02]  /*e600*/  ISETP.LT.OR P1, PT, R0.reuse, 0xf9, !P0 ;  /* 0x000000f90000780c */ /* 0x040fe40004721670 */
[----:B------:R-:W-:-:S11]  /*e610*/  ISETP.LT.OR P0, PT, R0, 0xfa, !P0 ;  /* 0x000000fa0000780c */ /* 0x000fd60004701670 */
[----:B0-----:R-:W-:Y:S05]  /*e620*/  @P1 BRA `(.L_x_289) ;  /* 0x00000000000c1947 */ /* 0x001fea0003800000 */
[----:B------:R-:W2:Y:S02]  /*e630*/  LDG.E.U8 R16, desc[UR36][R12.64+0xf8] ;  /* 0x0000f8240c107981 */ /* 0x000ea4000c1e1100 */
[----:B--2---:R-:W-:-:S05]  /*e640*/  PRMT R3, R16, 0x8880, RZ ;  /* 0x0000888010037816 */ /* 0x004fca00000000ff */
[----:B------:R-:W-:-:S07]  /*e650*/  IMAD R2, R3, R18, RZ ;  /* 0x0000001203027224 */ /* 0x000fce00078e02ff */
.L_x_289:
[----:B------:R-:W-:Y:S05]  /*e660*/  BSYNC B1 ;  /* 0x0000000000017941 */ /* 0x000fea0003800000 */
.L_x_288:
[----:B------:R-:W2:Y:S01]  /*e670*/  LDL.LU R3, [R1+0x1f8] ;  /* 0x0001f80001037983 */ /* 0x000ea20000300800 */
[----:B------:R-:W-:Y:S01]  /*e680*/  BSSY B1, `(.L_x_290) ;  /* 0x0000008000017945 */ /* 0x000fe20003800000 */
[----:B------:R-:W-:Y:S02]  /*e690*/  IMAD R21, R163, R21, R20 ;  /* 0x00000015a3157224 */ /* 0x000fe400078e0214 */
[----:B--2---:R-:W-:-:S05]  /*e6a0*/  @!P1 IMAD R3, R3, R17, R2 ;  /* 0x0000001103039224 */ /* 0x004fca00078e0202 */
[----:B------:R0:W-:Y:S01]  /*e6b0*/  @!P1 STG.E.U8 desc[UR36][R10.64+0xf8], R3 ;  /* 0x0000f8030a009986 */ /* 0x0001e2000c101124 */
[----:B------:R-:W-:Y:S05]  /*e6c0*/  @P0 BRA `(.L_x_291) ;  /* 0x00000000000c0947 */ /* 0x000fea0003800000 */
[----:B------:R-:W0:Y:S02]  /*e6d0*/  LDG.E.U8 R16, desc[UR36][R12.64+0xf9] ;  /* 0x0000f9240c107981 */ /* 0x000e24000c1e1100 */
[----:B0-----:R-:W-:-:S05]  /*e6e0*/  PRMT R3, R16, 0x8880, RZ ;  /* 0x0000888010037816 */ /* 0x001fca00000000ff */
[----:B------:R-:W-:-:S07]  /*e6f0*/  IMAD R2, R3, R18, RZ ;  /* 0x0000001203027224 */ /* 0x000fce00078e02ff */
.L_x_291:
[----:B------:R-:W-:Y:S05]  /*e700*/  BSYNC B1 ;  /* 0x0000000000017941 */ /* 0x000fea0003800000 */
.L_x_290:
[----:B0-----:R-:W2:Y:S01]  /*e710*/  LDL.LU R3, [R1+0x1fc] ;  /* 0x0001fc0001037983 */ /* 0x001ea20000300800 */
[----:B------:R-:W-:Y:S01]  /*e720*/  BSSY B1, `(.L_x_292) ;  /* 0x0000009000017945 */ /* 0x000fe20003800000 */
[----:B------:R-:W-:Y:S02]  /*e730*/  IADD3.X R15, R23, R159, R21, P3, !PT ;  /* 0x0000009f170f7210 */ /* 0x000fe40001ffe415 */
[----:B------:R-:W-:Y:S01]  /*e740*/  IADD3 R160, R21, R161, RZ ;  /* 0x000000a115a07210 */ /* 0x000fe20007ffe0ff */
[----:B--2---:R-:W-:-:S05]  /*e750*/  @!P0 IMAD R3, R3, R17, R2 ;  /* 0x0000001103038224 */ /* 0x004fca00078e0202 */
[----:B------:R0:W-:Y:S01]  /*e760*/  @!P0 STG.E.U8 desc[UR36][R10.64+0xf9], R3 ;  /* 0x0000f9030a008986 */ /* 0x0001e2000c101124 */
[----:B------:R-:W-:Y:S05]  /*e770*/  @P6 BRA `(.L_x_293) ;  /* 0x00000000000c6947 */ /* 0x000fea0003800000 */
[----:B------:R-:W0:Y:S02]  /*e780*/  LDG.E.U8 R16, desc[UR36][R14.64] ;  /* 0x000000240e107981 */ /* 0x000e24000c1e1100 */
[----:B0-----:R-:W-:-:S05]  /*e790*/  PRMT R3, R16, 0x8880, RZ ;  /* 0x0000888010037816 */ /* 0x001fca00000000ff */
[----:B------:R-:W-:-:S07]  /*e7a0*/  IMAD R2, R3, R18, RZ ;  /* 0x0000001203027224 */ /* 0x000fce00078e02ff */
.L_x_293:
[----:B------:R-:W-:Y:S05]  /*e7b0*/  BSYNC B1 ;  /* 0x0000000000017941 */ /* 0x000fea0003800000 */
.L_x_292:
[----:B------:R-:W-:Y:S01]  /*e7c0*/  ISETP.LT.OR P3, PT, R0, 0x2, !P2 ;  /* 0x000000020000780c */ /* 0x000fe20005761670 */
[----:B0-----:R-:W-:Y:S01]  /*e7d0*/  @!P6 IMAD R3, R24, R17, R2 ;  /* 0x000000111803e224 */ /* 0x001fe200078e0202 */
[----:B------:R-:W-:Y:S01]  /*e7e0*/  ISETP.GE.AND P0, PT, R154, 0x89, PT ;  /* 0x000000899a00780c */ /* 0x000fe20003f06270 */
[----:B------:R-:W-:Y:S01]  /*e7f0*/  BSSY B1, `(.L_x_294) ;  /* 0x000000b000017945 */ /* 0x000fe20003800000 */
[----:B------:R-:W-:Y:S02]  /*e800*/  IADD3.X R157, R153, R23, R160, P5, P4 ;  /* 0x00000017999d7210 */ /* 0x000fe40002fe84a0 */
[----:B------:R0:W-:Y:S01]  /*e810*/  @!P6 STG.E.U8 desc[UR36][R6.64], R3 ;  /* 0x000000030600e986 */ /* 0x0001e2000c101124 */
[C---:B------:R-:W-:Y:S02]  /*e820*/  ISETP.LT.OR P4, PT, R0.reuse, 0x1, !P0 ;  /* 0x000000010000780c */ /* 0x040fe40004781670 */
[C---:B------:R-:W-:Y:S02]  /*e830*/  ISETP.LT.OR P5, PT, R0.reuse, 0x2, !P0 ;  /* 0x000000020000780c */ /* 0x040fe400047a1670 */
[----:B------:R-:W-:-:S02]  /*e840*/  ISETP.LT.OR P6, PT, R0, 0x9, !P2 ;  /* 0x000000090000780c */ /* 0x000fc400057c1670 */
[----:B------:R-:W-:Y:S01]  /*e850*/  ISETP.LT.OR P1, PT, R0, 0xa, !P2 ;  /* 0x0000000a0000780c */ /* 0x000fe20005721670 */
[----:B------:R-:W-:-:S12]  /*e860*/  @P3 BRA `(.L_x_295) ;  /* 0x00000000000c3947 */ /* 0x000fd80003800000 */
[----:B------:R-:W0:Y:S02]  /*e870*/  LDG.E.U8 R16, desc[UR36][R14.64+0x1] ;  /* 0x000001240e107981 */ /* 0x000e24000c1e1100 */
[----:B0-----:R-:W-:-:S05]  /*e880*/  PRMT R3, R16, 0x8880, RZ ;  /* 0x0000888010037816 */ /* 0x001fca00000000ff */
[----:B------:R-:W-:-:S07]  /*e890*/  IMAD R2, R3, R18, RZ ;  /* 0x0000001203027224 */ /* 0x000fce00078e02ff */
.L_x_295:
[----:B------:R-:W-:Y:S05]  /*e8a0*/  BSYNC B1 ;  /* 0x0000000000017941 */ /* 0x000fea0003800000 */
.L_x_294:
[----:B------:R-:W-:Y:S01]  /*e8b0*/  @!P3 IMAD R25, R25, R17, R2 ;  /* 0x000000111919b224 */ /* 0x000fe200078e0202 */
[----:B------:R-:W-:Y:S04]  /*e8c0*/  BSSY B1, `(.L_x_296) ;  /* 0x0000006000017945 */ /* 0x000fe80003800000 */
[----:B------:R1:W-:Y:S01]  /*e8d0*/  @!P3 STG.E.U8 desc[UR36][R6.64+0x1], R25 ;  /* 0x000001190600b986 */ /* 0x0003e2000c101124 */
[----:B------:R-:W-:Y:S05]  /*e8e0*/  @P4 BRA `(.L_x_297) ;  /* 0x00000000000c4947 */ /* 0x000fea0003800000 */
[----:B------:R-:W0:Y:S02]  /*e8f0*/  LDG.E.U8 R16, desc[UR36][R156.64] ;  /* 0x000000249c107981 */ /* 0x000e24000c1e1100 */
[----:B0-----:R-:W-:-:S05]  /*e900*/  PRMT R3, R16, 0x8880, RZ ;  /* 0x0000888010037816 */ /* 0x001fca00000000ff */
[----:B------:R-:W-:-:S07]  /*e910*/  IMAD R2, R3, R18, RZ ;  /* 0x0000001203027224 */ /* 0x000fce00078e02ff */
.L_x_297:
[----:B------:R-:W-:Y:S05]  /*e920*/  BSYNC B1 ;  /* 0x0000000000017941 */ /* 0x000fea0003800000 */
.L_x_296:
[----:B0-----:R-:W-:Y:S01]  /*e930*/  @!P4 IMAD R3, R26, R17, R2 ;  /* 0x000000111a03c224 */ /* 0x001fe200078e0202 */
[----:B------:R-:W-:Y:S04]  /*e940*/  BSSY B1, `(.L_x_298) ;  /* 0x0000006000017945 */ /* 0x000fe80003800000 */
[----:B------:R0:W-:Y:S01]  /*e950*/  @!P4 STG.E.U8 desc[UR36][R8.64], R3 ;  /* 0x000000030800c986 */ /* 0x0001e2000c101124 */
[----:B------:R-:W-:Y:S05]  /*e960*/  @P5 BRA `(.L_x_299) ;  /* 0x00000000000c5947 */ /* 0x000fea0003800000 */
[----:B------:R-:W0:Y:S02]  /*e970*/  LDG.E.U8 R16, desc[UR36][R156.64+0x1] ;  /* 0x000001249c107981 */ /* 0x000e24000c1e1100 */
[----:B0-----:R-:W-:-:S05]  /*e980*/  PRMT R3, R16, 0x8880, RZ ;  /* 0x0000888010037816 */ /* 0x001fca00000000ff */
[----:B------:R-:W-:-:S07]  /*e990*/  IMAD R2, R3, R18, RZ ;  /* 0x0000001203027224 */ /* 0x000fce00078e02ff */
.L_x_299:
[----:B------:R-:W-:Y:S05]  /*e9a0*/  BSYNC B1 ;  /* 0x0000000000017941 */ /* 0x000fea0003800000 */
.L_x_298:
[----:B------:R-:W-:Y:S01]  /*e9b0*/  @!P5 IMAD R27, R27, R17, R2 ;  /* 0x000000111b1bd224 */ /* 0x000fe200078e0202 */
[----:B------:R-:W-:Y:S04]  /*e9c0*/  BSSY B1, `(.L_x_300) ;  /* 0x0000006000017945 */ /* 0x000fe80003800000 */
[----:B------:R2:W-:Y:S01]  /*e9d0*/  @!P5 STG.E.U8 desc[UR36][R8.64+0x1], R27 ;  /* 0x0000011b0800d986 */ /* 0x0005e2000c101124 */
[----:B------:R-:W-:Y:S05]  /*e9e0*/  @P6 BRA `(.L_x_301) ;  /* 0x00000000000c6947 */ /* 0x000fea0003800000 */
[----:B------:R-:W0:Y:S02]  /*e9f0*/  LDG.E.U8 R16, desc[UR36][R14.64+0x8] ;  /* 0x000008240e107981 */ /* 0x000e24000c1e1100 */
[----:B0-----:R-:W-:-:S05]  /*ea00*/  PRMT R3, R16, 0x8880, RZ ;  /* 0x0000888010037816 */ /* 0x001fca00000000ff */
[----:B------:R-:W-:-:S07]  /*ea10*/  IMAD R2, R3, R18, RZ ;  /* 0x0000001203027224 */ /* 0x000fce00078e02ff */
.L_x_301:
[----:B------:R-:W-:Y:S05]  /*ea20*/  BSYNC B1 ;  /* 0x0000000000017941 */ /* 0x000fea0003800000 */
.L_x_300:
[----:B0-----:R-:W-:Y:S01]  /*ea30*/  @!P6 IMAD R3, R28, R17, R2 ;  /* 0x000000111c03e224 */ /* 0x001fe200078e0202 */
[----:B------:R-:W-:Y:S04]  /*ea40*/  BSSY B1, `(.L_x_302) ;  /* 0x0000006000017945 */ /* 0x000fe80003800000 */
[----:B------:R0:W-:Y:S01]  /*ea50*/  @!P6 STG.E.U8 desc[UR36][R6.64+0x8], R3 ;  /* 0x000008030600e986 */ /* 0x0001e2000c101124 */
[----:B------:R-:W-:Y:S05]  /*ea60*/  @P1 BRA `(.L_x_303) ;  /* 0x00000000000c1947 */ /* 0x000fea0003800000 */
[----:B------:R-:W0:Y:S02]  /*ea70*/  LDG.E.U8 R16, desc[UR36][R14.64+0x9] ;  /* 0x000009240e107981 */ /* 0x000e24000c1e1100 */
[----:B0-----:R-:W-:-:S05]  /*ea80*/  PRMT R3, R16, 0x8880, RZ ;  /* 0x0000888010037816 */ /* 0x001fca00000000ff */
[----:B------:R-:W-:-:S07]  /*ea90*/  IMAD R2, R3, R18, RZ ;  /* 0x0000001203027224 */ /* 0x000fce00078e02ff */
.L_x_303:
[----:B------:R-:W-:Y:S05]  /*eaa0*/  BSYNC B1 ;  /* 0x0000000000017941 */ /* 0x000fea0003800000 */
.L_x_302:
[C---:B------:R-:W-:Y:S01]  /*eab0*/  ISETP.LT.OR P4, PT, R0.reuse, 0x9, !P0 ;  /* 0x000000090000780c */ /* 0x040fe20004781670 */
[----:B------:R-:W-:Y:S01]  /*eac0*/  @!P1 IMAD R29, R29, R17, R2 ;  /* 0x000000111d1d9224 */ /* 0x000fe200078e0202 */
[----:B------:R-:W-:Y:S01]  /*ead0*/  BSSY B1, `(.L_x_304) ;  /* 0x000000a000017945 */ /* 0x000fe20003800000 */
[C---:B------:R-:W-:Y:S02]  /*eae0*/  ISETP.LT.OR P3, PT, R0.reuse, 0xa, !P0 ;  /* 0x0000000a0000780c */ /* 0x040fe40004761670 */
[C---:B------:R-:W-:Y:S01]  /*eaf0*/  ISETP.LT.OR P5, PT, R0.reuse, 0x11, !P2 ;  /* 0x000000110000780c */ /* 0x040fe200057a1670 */
[----:B------:R3:W-:Y:S01]  /*eb00*/  @!P1 STG.E.U8 desc[UR36][R6.64+0x9], R29 ;  /* 0x0000091d06009986 */ /* 0x0007e2000c101124 */
[C---:B------:R-:W-:Y:S02]  /*eb10*/  ISETP.LT.OR P6, PT, R0.reuse, 0x12, !P2 ;  /* 0x000000120000780c */ /* 0x040fe400057c1670 */
[----:B------:R-:W-:-:S04]  /*eb20*/  ISETP.LT.OR P1, PT, R0, 0x11, !P0 ;  /* 0x000000110000780c */ /* 0x000fc80004721670 */
[----:B------:R-:W-:Y:S09]  /*eb30*/  @P4 BRA `(.L_x_305) ;  /* 0x00000000000c4947 */ /* 0x000ff20003800000 */
[----:B------:R-:W0:Y:S02]  /*eb40*/  LDG.E.U8 R16, desc[UR36][R156.64+0x8] ;  /* 0x000008249c107981 */ /* 0x000e24000c1e1100 */
[----:B0-----:R-:W-:-:S05]  /*eb50*/  PRMT R3, R16, 0x8880, RZ ;  /* 0x0000888010037816 */ /* 0x001fca00000000ff */
[----:B------:R-:W-:-:S07]  /*eb60*/  IMAD R2, R3, R18, RZ ;  /* 0x0000001203027224 */ /* 0x000fce00078e02ff */
.L_x_305:
[----:B------:R-:W-:Y:S05]  /*eb70*/  BSYNC B1 ;  /* 0x0000000000017941 */ /* 0x000fea0003800000 */
.L_x_304:
[----:B0-----:R-:W-:Y:S01]  /*eb80*/  @!P4 IMAD R3, R30, R17, R2 ;  /* 0x000000111e03c224 */ /* 0x001fe200078e0202 */
[----:B------:R-:W-:Y:S04]  /*eb90*/  BSSY B1, `(.L_x_306) ;  /* 0x0000006000017945 */ /* 0x000fe80003800000 */
[----:B------:R0:W-:Y:S01]  /*eba0*/  @!P4 STG.E.U8 desc[UR36][R8.64+0x8], R3 ;  /* 0x000008030800c986 */ /* 0x0001e2000c101124 */
[----:B------:R-:W-:Y:S05]  /*ebb0*/  @P3 BRA `(.L_x_307) ;  /* 0x00000000000c3947 */ /* 0x000fea0003800000 */
[----:B------:R-:W0:Y:S02]  /*ebc0*/  LDG.E.U8 R16, desc[UR36][R156.64+0x9] ;  /* 0x000009249c107981 */ /* 0x000e24000c1e1100 */
[----:B0-----:R-:W-:-:S05]  /*ebd0*/  PRMT R3, R16, 0x8880, RZ ;  /* 0x0000888010037816 */ /* 0x001fca00000000ff */
[----:B------:R-:W-:-:S07]  /*ebe0*/  IMAD R2, R3, R18, RZ ;  /* 0x0000001203027224 */ /* 0x000fce00078e02ff */
.L_x_307:
[----:B------:R-:W-:Y:S05]  /*ebf0*/  BSYNC B1 ;  /* 0x0000000000017941 */ /* 0x000fea0003800000 */
.L_x_306:
[----:B------:R-:W-:Y:S01]  /*ec00*/  @!P3 IMAD R31, R31, R17, R2 ;  /* 0x000000111f1fb224 */ /* 0x000fe200078e0202 */
[----:B------:R-:W-:Y:S04]  /*ec10*/  BSSY B1, `(.L_x_308) ;  /* 0x0000006000017945 */ /* 0x000fe80003800000 */
[----:B------:R4:W-:Y:S01]  /*ec20*/  @!P3 STG.E.U8 desc[UR36][R8.64+0x9], R31 ;  /* 0x0000091f0800b986 */ /* 0x0009e2000c101124 */
[----:B------:R-:W-:Y:S05]  /*ec30*/  @P5 BRA `(.L_x_309) ;  /* 0x00000000000c5947 */ /* 0x000fea0003800000 */
[----:B------:R-:W0:Y:S02]  /*ec40*/  LDG.E.U8 R16, desc[UR36][R14.64+0x10] ;  /* 0x000010240e107981 */ /* 0x000e24000c1e1100 */
[----:B0-----:R-:W-:-:S05]  /*ec50*/  PRMT R3, R16, 0x8880, RZ ;  /* 0x0000888010037816 */ /* 0x001fca00000000ff */
[----:B------:R-:W-:-:S07]  /*ec60*/  IMAD R2, R3, R18, RZ ;  /* 0x0000001203027224 */ /* 0x000fce00078e02ff */
.L_x_309:
[----:B------:R-:W-:Y:S05]  /*ec70*/  BSYNC B1 ;  /* 0x0000000000017941 */ /* 0x000fea0003800000 */
.L_x_308:
[----:B0-----:R-:W-:Y:S01]  /*ec80*/  @!P5 IMAD R3, R32, R17, R2 ;  /* 0x000000112003d224 */ /* 0x001fe200078e0202 */
[----:B------:R-:W-:Y:S04]  /*ec90*/  BSSY B1, `(.L_x_310) ;  /* 0x0000006000017945 */ /* 0x000fe80003800000 */
[----:B------:R0:W-:Y:S01]  /*eca0*/  @!P5 STG.E.U8 desc[UR36][R6.64+0x10], R3 ;  /* 0x000010030600d986 */ /* 0x0001e2000c101124 */
[----:B------:R-:W-:Y:S05]  /*ecb0*/  @P6 BRA `(.L_x_311) ;  /* 0x00000000000c6947 */ /* 0x000fea0003800000 */
[----:B------:R-:W0:Y:S02]  /*ecc0*/  LDG.E.U8 R16, desc[UR36][R14.64+0x11] ;  /* 0x000011240e107981 */ /* 0x000e24000c1e1100 */
[----:B0-----:R-:W-:-:S05]  /*ecd0*/  PRMT R3, R16, 0x8880, RZ ;  /* 0x0000888010037816 */ /* 0x001fca00000000ff */
[----:B------:R-:W-:-:S07]  /*ece0*/  IMAD R2, R3, R18, RZ ;  /* 0x0000001203027224 */ /* 0x000fce00078e02ff */
.L_x_311:
[----:B------:R-:W-:Y:S05]  /*ecf0*/  BSYNC B1 ;  /* 0x0000000000017941 */ /* 0x000fea0003800000 */
.L_x_310:
[----:B------:R-:W-:Y:S01]  /*ed00*/  @!P6 IMAD R33, R33, R17, R2 ;  /* 0x000000112121e224 */ /* 0x000fe200078e0202 */
[----:B------:R-:W-:Y:S04]  /*ed10*/  BSSY B1, `(.L_x_312) ;  /* 0x0000006000017945 */ /* 0x000fe80003800000 */
[----:B------:R0:W-:Y:S01]  /*ed20*/  @!P6 STG.E.U8 desc[UR36][R6.64+0x11], R33 ;  /* 0x000011210600e986 */ /* 0x0001e2000c101124 */
[----:B------:R-:W-:Y:S05]  /*ed30*/  @P1 BRA `(.L_x_313) ;  /* 0x00000000000c1947 */ /* 0x000fea0003800000 */
[----:B------:R-:W0:Y:S02]  /*ed40*/  LDG.E.U8 R16, desc[UR36][R156.64+0x10] ;  /* 0x000010249c107981 */ /* 0x000e24000c1e1100 */
[----:B0-----:R-:W-:-:S05]  /*ed50*/  PRMT R3, R16, 0x8880, RZ ;  /* 0x0000888010037816 */ /* 0x001fca00000000ff */
[----:B------:R-:W-:-:S07]  /*ed60*/  IMAD R2, R3, R18, RZ ;  /* 0x0000001203027224 */ /* 0x000fce00078e02ff */
.L_x_313:
[----:B------:R-:W-:Y:S05]  /*ed70*/  BSYNC B1 ;  /* 0x0000000000017941 */ /* 0x000fea0003800000 */
.L_x_312:
[----:B------:R-:W-:Y:S01]  /*ed80*/  ISETP.LT.OR P4, PT, R0, 0x12, !P0 ;  /* 0x000000120000780c */ /* 0x000fe20004781670 */
[----:B0-----:R-:W-:Y:S01]  /*ed90*/  @!P1 IMAD R3, R34, R17, R2 ;  /* 0x0000001122039224 */ /* 0x001fe200078e0202 */
        /* <DEDUP_REMOVED lines=10> */
.L_x_315:
[----:B------:R-:W-:Y:S05]  /*ee40*/  BSYNC B1 ;  /* 0x0000000000017941 */ /* 0x000fea0003800000 */
.L_x_314:
[----:B------:R-:W-:Y:S01]  /*ee50*/  @!P4 IMAD R35, R35, R17, R2 ;  /* 0x000000112323c224 */ /* 0x000fe200078e0202 */
[----:B------:R-:W-:Y:S04]  /*ee60*/  BSSY B1, `(.L_x_316) ;  /* 0x0000006000017945 */ /* 0x000fe80003800000 */
[----:B------:R0:W-:Y:S01]  /*ee70*/  @!P4 STG.E.U8 desc[UR36][R8.64+0x11], R35 ;  /* 0x000011230800c986 */ /* 0x0001e2000c101124 */
[----:B------:R-:W-:Y:S05]  /*ee80*/  @P3 BRA `(.L_x_317) ;  /* 0x00000000000c3947 */ /* 0x000fea0003800000 */
[----:B------:R-:W0:Y:S02]  /*ee90*/  LDG.E.U8 R16, desc[UR36][R14.64+0x18] ;  /* 0x000018240e107981 */ /* 0x000e24000c1e1100 */
[----:B0-----:R-:W-:-:S05]  /*eea0*/  PRMT R3, R16, 0x8880, RZ ;  /* 0x0000888010037816 */ /* 0x001fca00000000ff */
[----:B------:R-:W-:-:S07]  /*eeb0*/  IMAD R2, R3, R18, RZ ;  /* 0x0000001203027224 */ /* 0x000fce00078e02ff */
.L_x_317:
[----:B------:R-:W-:Y:S05]  /*eec0*/  BSYNC B1 ;  /* 0x0000000000017941 */ /* 0x000fea0003800000 */
.L_x_316:
[----:B0-----:R-:W-:Y:S01]  /*eed0*/  @!P3 IMAD R3, R36, R17, R2 ;  /* 0x000000112403b224 */ /* 0x001fe200078e0202 */
[----:B------:R-:W-:Y:S04]  /*eee0*/  BSSY B1, `(.L_x_318) ;  /* 0x0000006000017945 */ /* 0x000fe80003800000 */
[----:B------:R0:W-:Y:S01]  /*eef0*/  @!P3 STG.E.U8 desc[UR36][R6.64+0x18], R3 ;  /* 0x000018030600b986 */ /* 0x0001e2000c101124 */
[----:B------:R-:W-:Y:S05]  /*ef00*/  @P5 BRA `(.L_x_319) ;  /* 0x00000000000c5947 */ /* 0x000fea0003800000 */
[----:B------:R-:W0:Y:S02]  /*ef10*/  LDG.E.U8 R16, desc[UR36][R14.64+0x19] ;  /* 0x000019240e107981 */ /* 0x000e24000c1e1100 */
[----:B0-----:R-:W-:-:S05]  /*ef20*/  PRMT R3, R16, 0x8880, RZ ;  /* 0x0000888010037816 */ /* 0x001fca00000000ff */
[----:B------:R-:W-:-:S07]  /*ef30*/  IMAD R2, R3, R18, RZ ;  /* 0x0000001203027224 */ /* 0x000fce00078e02ff */
.L_x_319:
[----:B------:R-:W-:Y:S05]  /*ef40*/  BSYNC B1 ;  /* 0x0000000000017941 */ /* 0x000fea0003800000 */
.L_x_318:
[----:B------:R-:W-:Y:S01]  /*ef50*/  @!P5 IMAD R37, R37, R17, R2 ;  /* 0x000000112525d224 */ /* 0x000fe200078e0202 */
[----:B------:R-:W-:Y:S04]  /*ef60*/  BSSY B1, `(.L_x_320) ;  /* 0x0000006000017945 */ /* 0x000fe80003800000 */
[----:B------:R0:W-:Y:S01]  /*ef70*/  @!P5 STG.E.U8 desc[UR36][R6.64+0x19], R37 ;  /* 0x000019250600d986 */ /* 0x0001e2000c101124 */
[----:B------:R-:W-:Y:S05]  /*ef80*/  @P6 BRA `(.L_x_321) ;  /* 0x00000000000c6947 */ /* 0x000fea0003800000 */
[----:B------:R-:W0:Y:S02]  /*ef90*/  LDG.E.U8 R16, desc[UR36][R156.64+0x18] ;  /* 0x000018249c107981 */ /* 0x000e24000c1e1100 */
[----:B0-----:R-:W-:-:S05]  /*efa0*/  PRMT R3, R16, 0x8880, RZ ;  /* 0x0000888010037816 */ /* 0x001fca00000000ff */
[----:B------:R-:W-:-:S07]  /*efb0*/  IMAD R2, R3, R18, RZ ;  /* 0x0000001203027224 */ /* 0x000fce00078e02ff */
.L_x_321:
[----:B------:R-:W-:Y:S05]  /*efc0*/  BSYNC B1 ;  /* 0x0000000000017941 */ /* 0x000fea0003800000 */
.L_x_320:
[----:B0-----:R-:W-:Y:S01]  /*efd0*/  @!P6 IMAD R3, R38, R17, R2 ;  /* 0x000000112603e224 */ /* 0x001fe200078e0202 */
[----:B------:R-:W-:Y:S04]  /*efe0*/  BSSY B1, `(.L_x_322) ;  /* 0x0000006000017945 */ /* 0x000fe80003800000 */
[----:B------:R0:W-:Y:S01]  /*eff0*/  @!P6 STG.E.U8 desc[UR36][R8.64+0x18], R3 ;  /* 0x000018030800e986 */ /* 0x0001e2000c101124 */
[----:B------:R-:W-:Y:S05]  /*f000*/  @P1 BRA `(.L_x_323) ;  /* 0x00000000000c1947 */ /* 0x000fea0003800000 */
[----:B------:R-:W0:Y:S02]  /*f010*/  LDG.E.U8 R16, desc[UR36][R156.64+0x19] ;  /* 0x000019249c107981 */ /* 0x000e24000c1e1100 */
[----:B0-----:R-:W-:-:S05]  /*f020*/  PRMT R3, R16, 0x8880, RZ ;  /* 0x0000888010037816 */ /* 0x001fca00000000ff */
[----:B------:R-:W-:-:S07]  /*f030*/  IMAD R2, R3, R18, RZ ;  /* 0x0000001203027224 */ /* 0x000fce00078e02ff */
.L_x_323:
[----:B------:R-:W-:Y:S05]  /*f040*/  BSYNC B1 ;  /* 0x0000000000017941 */ /* 0x000fea0003800000 */
.L_x_322:
        /* <DEDUP_REMOVED lines=12> */
.L_x_325:
[----:B------:R-:W-:Y:S05]  /*f110*/  BSYNC B1 ;  /* 0x0000000000017941 */ /* 0x000fea0003800000 */
.L_x_324:
[----:B0-----:R-:W-:Y:S01]  /*f120*/  @!P4 IMAD R3, R40, R17, R2 ;  /* 0x000000112803c224 */ /* 0x001fe200078e0202 */
[----:B------:R-:W-:Y:S04]  /*f130*/  BSSY B1, `(.L_x_326) ;  /* 0x0000006000017945 */ /* 0x000fe80003800000 */
[----:B------:R0:W-:Y:S01]  /*f140*/  @!P4 STG.E.U8 desc[UR36][R6.64+0x20], R3 ;  /* 0x000020030600c986 */ /* 0x0001e2000c101124 */
[----:B------:R-:W-:Y:S05]  /*f150*/  @P3 BRA `(.L_x_327) ;  /* 0x00000000000c3947 */ /* 0x000fea0003800000 */
[----:B------:R-:W0:Y:S02]  /*f160*/  LDG.E.U8 R16, desc[UR36][R14.64+0x21] ;  /* 0x000021240e107981 */ /* 0x000e24000c1e1100 */
[----:B0-----:R-:W-:-:S05]  /*f170*/  PRMT R3, R16, 0x8880, RZ ;  /* 0x0000888010037816 */ /* 0x001fca00000000ff */
[----:B------:R-:W-:-:S07]  /*f180*/  IMAD R2, R3, R18, RZ ;  /* 0x0000001203027224 */ /* 0x000fce00078e02ff */
.L_x_327:
[----:B------:R-:W-:Y:S05]  /*f190*/  BSYNC B1 ;  /* 0x0000000000017941 */ /* 0x000fea0003800000 */
.L_x_326:
[----:B------:R-:W-:Y:S01]  /*f1a0*/  @!P3 IMAD R41, R41, R17, R2 ;  /* 0x000000112929b224 */ /* 0x000fe200078e0202 */
[----:B------:R-:W-:Y:S04]  /*f1b0*/  BSSY B1, `(.L_x_328) ;  /* 0x0000006000017945 */ /* 0x000fe80003800000 */
[----:B------:R0:W-:Y:S01]  /*f1c0*/  @!P3 STG.E.U8 desc[UR36][R6.64+0x21], R41 ;  /* 0x000021290600b986 */ /* 0x0001e2000c101124 */
[----:B------:R-:W-:Y:S05]  /*f1d0*/  @P5 BRA `(.L_x_329) ;  /* 0x00000000000c5947 */ /* 0x000fea0003800000 */
[----:B------:R-:W0:Y:S02]  /*f1e0*/  LDG.E.U8 R16, desc[UR36][R156.64+0x20] ;  /* 0x000020249c107981 */ /* 0x000e24000c1e1100 */
[----:B0-----:R-:W-:-:S05]  /*f1f0*/  PRMT R3, R16, 0x8880, RZ ;  /* 0x0000888010037816 */ /* 0x001fca00000000ff */
[----:B------:R-:W-:-:S07]  /*f200*/  IMAD R2, R3, R18, RZ ;  /* 0x0000001203027224 */ /* 0x000fce00078e02ff */
.L_x_329:
[----:B------:R-:W-:Y:S05]  /*f210*/  BSYNC B1 ;  /* 0x0000000000017941 */ /* 0x000fea0003800000 */
.L_x_328:
[----:B0-----:R-:W-:Y:S01]  /*f220*/  @!P5 IMAD R3, R42, R17, R2 ;  /* 0x000000112a03d224 */ /* 0x001fe200078e0202 */
[----:B------:R-:W-:Y:S04]  /*f230*/  BSSY B1, `(.L_x_330) ;  /* 0x0000006000017945 */ /* 0x000fe80003800000 */
[----:B------:R0:W-:Y:S01]  /*f240*/  @!P5 STG.E.U8 desc[UR36][R8.64+0x20], R3 ;  /* 0x000020030800d986 */ /* 0x0001e2000c101124 */
[----:B------:R-:W-:Y:S05]  /*f250*/  @P6 BRA `(.L_x_331) ;  /* 0x00000000000c6947 */ /* 0x000fea0003800000 */
[----:B------:R-:W0:Y:S02]  /*f260*/  LDG.E.U8 R16, desc[UR36][R156.64+0x21] ;  /* 0x000021249c107981 */ /* 0x000e24000c1e1100 */
[----:B0-----:R-:W-:-:S05]  /*f270*/  PRMT R3, R16, 0x8880, RZ ;  /* 0x0000888010037816 */ /* 0x001fca00000000ff */
[----:B------:R-:W-:-:S07]  /*f280*/  IMAD R2, R3, R18, RZ ;  /* 0x0000001203027224 */ /* 0x000fce00078e02ff */
.L_x_331:
[----:B------:R-:W-:Y:S05]  /*f290*/  BSYNC B1 ;  /* 0x0000000000017941 */ /* 0x000fea0003800000 */
.L_x_330:
[----:B------:R-:W-:Y:S01]  /*f2a0*/  @!P6 IMAD R43, R43, R17, R2 ;  /* 0x000000112b2be224 */ /* 0x000fe200078e0202 */
[----:B------:R-:W-:Y:S04]  /*f2b0*/  BSSY B1, `(.L_x_332) ;  /* 0x0000006000017945 */ /* 0x000fe80003800000 */
[----:B------:R0:W-:Y:S01]  /*f2c0*/  @!P6 STG.E.U8 desc[UR36][R8.64+0x21], R43 ;  /* 0x0000212b0800e986 */ /* 0x0001e2000c101124 */
[----:B------:R-:W-:Y:S05]  /*f2d0*/  @P1 BRA `(.L_x_333) ;  /* 0x00000000000c1947 */ /* 0x000fea0003800000 */
[----:B------:R-:W0:Y:S02]  /*f2e0*/  LDG.E.U8 R16, desc[UR36][R14.64+0x28] ;  /* 0x000028240e107981 */ /* 0x000e24000c1e1100 */
[----:B0-----:R-:W-:-:S05]  /*f2f0*/  PRMT R3, R16, 0x8880, RZ ;  /* 0x0000888010037816 */ /* 0x001fca00000000ff */
[----:B------:R-:W-:-:S07]  /*f300*/  IMAD R2, R3, R18, RZ ;  /* 0x0000001203027224 */ /* 0x000fce00078e02ff */
.L_x_333:
[----:B------:R-:W-:Y:S05]  /*f310*/  BSYNC B1 ;  /* 0x0000000000017941 */ /* 0x000fea0003800000 */
.L_x_332:
        /* <DEDUP_REMOVED lines=12> */
.L_x_335:
[----:B------:R-:W-:Y:S05]  /*f3e0*/  BSYNC B1 ;  /* 0x0000000000017941 */ /* 0x000fea0003800000 */
.L_x_334:
[----:B------:R-:W-:Y:S01]  /*f3f0*/  @!P4 IMAD R45, R45, R17, R2 ;  /* 0x000000112d2dc224 */ /* 0x000fe200078e0202 */
[----:B------:R-:W-:Y:S04]  /*f400*/  BSSY B1, `(.L_x_336) ;  /* 0x0000006000017945 */ /* 0x000fe80003800000 */
[----:B------:R0:W-:Y:S01]  /*f410*/  @!P4 STG.E.U8 desc[UR36][R6.64+0x29], R45 ;  /* 0x0000292d0600c986 */ /* 0x0001e2000c101124 */
[----:B------:R-:W-:Y:S05]  /*f420*/  @P3 BRA `(.L_x_337) ;  /* 0x00000000000c3947 */ /* 0x000fea0003800000 */
[----:B------:R-:W0:Y:S02]  /*f430*/  LDG.E.U8 R16, desc[UR36][R156.64+0x28] ;  /* 0x000028249c107981 */ /* 0x000e24000c1e1100 */
[----:B0-----:R-:W-:-:S05]  /*f440*/  PRMT R3, R16, 0x8880, RZ ;  /* 0x0000888010037816 */ /* 0x001fca00000000ff */
[----:B------:R-:W-:-:S07]  /*f450*/  IMAD R2, R3, R18, RZ ;  /* 0x0000001203027224 */ /* 0x000fce00078e02ff */
.L_x_337:
[----:B------:R-:W-:Y:S05]  /*f460*/  BSYNC B1 ;  /* 0x0000000000017941 */ /* 0x000fea0003800000 */
.L_x_336:
[----:B0-----:R-:W-:Y:S01]  /*f470*/  @!P3 IMAD R3, R46, R17, R2 ;  /* 0x000000112e03b224 */ /* 0x001fe200078e0202 */
[----:B------:R-:W-:Y:S04]  /*f480*/  BSSY B1, `(.L_x_338) ;  /* 0x0000006000017945 */ /* 0x000fe80003800000 */
[----:B------:R0:W-:Y:S01]  /*f490*/  @!P3 STG.E.U8 desc[UR36][R8.64+0x28], R3 ;  /* 0x000028030800b986 */ /* 0x0001e2000c101124 */
[----:B------:R-:W-:Y:S05]  /*f4a0*/  @P5 BRA `(.L_x_339) ;  /* 0x00000000000c5947 */ /* 0x000fea0003800000 */
[----:B------:R-:W0:Y:S02]  /*f4b0*/  LDG.E.U8 R16, desc[UR36][R156.64+0x29] ;  /* 0x000029249c107981 */ /* 0x000e24000c1e1100 */
[----:B0-----:R-:W-:-:S05]  /*f4c0*/  PRMT R3, R16, 0x8880, RZ ;  /* 0x0000888010037816 */ /* 0x001fca00000000ff */
[----:B------:R-:W-:-:S07]  /*f4d0*/  IMAD R2, R3, R18, RZ ;  /* 0x0000001203027224 */ /* 0x000fce00078e02ff */
.L_x_339:
[----:B------:R-:W-:Y:S05]  /*f4e0*/  BSYNC B1 ;  /* 0x0000000000017941 */ /* 0x000fea0003800000 */
.L_x_338:
[----:B------:R-:W-:Y:S01]  /*f4f0*/  @!P5 IMAD R47, R47, R17, R2 ;  /* 0x000000112f2fd224 */ /* 0x000fe200078e0202 */
[----:B------:R-:W-:Y:S04]  /*f500*/  BSSY B1, `(.L_x_340) ;  /* 0x0000006000017945 */ /* 0x000fe80003800000 */
[----:B------:R0:W-:Y:S01]  /*f510*/  @!P5 STG.E.U8 desc[UR36][R8.64+0x29], R47 ;  /* 0x0000292f0800d986 */ /* 0x0001e2000c101124 */
[----:B------:R-:W-:Y:S05]  /*f520*/  @P6 BRA `(.L_x_341) ;  /* 0x00000000000c6947 */ /* 0x000fea0003800000 */
[----:B------:R-:W0:Y:S02]  /*f530*/  LDG.E.U8 R16, desc[UR36][R14.64+0x30] ;  /* 0x000030240e107981 */ /* 0x000e24000c1e1100 */
[----:B0-----:R-:W-:-:S05]  /*f540*/  PRMT R3, R16, 0x8880, RZ ;  /* 0x0000888010037816 */ /* 0x001fca00000000ff */
[----:B------:R-:W-:-:S07]  /*f550*/  IMAD R2, R3, R18, RZ ;  /* 0x0000001203027224 */ /* 0x000fce00078e02ff */
.L_x_341:
[----:B------:R-:W-:Y:S05]  /*f560*/  BSYNC B1 ;  /* 0x0000000000017941 */ /* 0x000fea0003800000 */
.L_x_340:
[----:B0-----:R-:W-:Y:S01]  /*f570*/  @!P6 IMAD R3, R48, R17, R2 ;  /* 0x000000113003e224 */ /* 0x001fe200078e0202 */
[----:B------:R-:W-:Y:S04]  /*f580*/  BSSY B1, `(.L_x_342) ;  /* 0x0000006000017945 */ /* 0x000fe80003800000 */
[----:B------:R0:W-:Y:S01]  /*f590*/  @!P6 STG.E.U8 desc[UR36][R6.64+0x30], R3 ;  /* 0x000030030600e986 */ /* 0x0001e2000c101124 */
[----:B------:R-:W-:Y:S05]  /*f5a0*/  @P1 BRA `(.L_x_343) ;  /* 0x00000000000c1947 */ /* 0x000fea0003800000 */
[----:B------:R-:W0:Y:S02]  /*f5b0*/  LDG.E.U8 R16, desc[UR36][R14.64+0x31] ;  /* 0x000031240e107981 */ /* 0x000e24000c1e1100 */
[----:B0-----:R-:W-:-:S05]  /*f5c0*/  PRMT R3, R16, 0x8880, RZ ;  /* 0x0000888010037816 */ /* 0x001fca00000000ff */
[----:B------:R-:W-:-:S07]  /*f5d0*/  IMAD R2, R3, R18, RZ ;  /* 0x0000001203027224 */ /* 0x000fce00078e02ff */
.L_x_343:
[----:B------:R-:W-:Y:S05]  /*f5e0*/  BSYNC B1 ;  /* 0x0000000000017941 */ /* 0x000fea0003800000 */
.L_x_342:
        /* <DEDUP_REMOVED lines=12> */
.L_x_345:
[----:B------:R-:W-:Y:S05]  /*f6b0*/  BSYNC B1 ;  /* 0x0000000000017941 */ /* 0x000fea0003800000 */
.L_x_344:
[----:B0-----:R-:W-:Y:S01]  /*f6c0*/  @!P4 IMAD R3, R50, R17, R2 ;  /* 0x000000113203c224 */ /* 0x001fe200078e0202 */
[----:B------:R-:W-:Y:S04]  /*f6d0*/  BSSY B1, `(.L_x_346) ;  /* 0x0000006000017945 */ /* 0x000fe80003800000 */
[----:B------:R0:W-:Y:S01]  /*f6e0*/  @!P4 STG.E.U8 desc[UR36][R8.64+0x30], R3 ;  /* 0x000030030800c986 */ /* 0x0001e2000c101124 */
[----:B------:R-:W-:Y:S05]  /*f6f0*/  @P3 BRA `(.L_x_347) ;  /* 0x00000000000c3947 */ /* 0x000fea0003800000 */
[----:B------:R-:W0:Y:S02]  /*f700*/  LDG.E.U8 R16, desc[UR36][R156.64+0x31] ;  /* 0x000031249c107981 */ /* 0x000e24000c1e1100 */
[----:B0-----:R-:W-:-:S05]  /*f710*/  PRMT R3, R16, 0x8880, RZ ;  /* 0x0000888010037816 */ /* 0x001fca00000000ff */
[----:B------:R-:W-:-:S07]  /*f720*/  IMAD R2, R3, R18, RZ ;  /* 0x0000001203027224 */ /* 0x000fce00078e02ff */
.L_x_347:
[----:B------:R-:W-:Y:S05]  /*f730*/  BSYNC B1 ;  /* 0x0000000000017941 */ /* 0x000fea0003800000 */
.L_x_346:
[----:B------:R-:W-:Y:S01]  /*f740*/  @!P3 IMAD R51, R51, R17, R2 ;  /* 0x000000113333b224 */ /* 0x000fe200078e0202 */
[----:B------:R-:W-:Y:S04]  /*f750*/  BSSY B1, `(.L_x_348) ;  /* 0x0000006000017945 */ /* 0x000fe80003800000 */
[----:B------:R0:W-:Y:S01]  /*f760*/  @!P3 STG.E.U8 desc[UR36][R8.64+0x31], R51 ;  /* 0x000031330800b986 */ /* 0x0001e2000c101124 */
[----:B------:R-:W-:Y:S05]  /*f770*/  @P5 BRA `(.L_x_349) ;  /* 0x00000000000c5947 */ /* 0x000fea0003800000 */
[----:B------:R-:W0:Y:S02]  /*f780*/  LDG.E.U8 R16, desc[UR36][R14.64+0x38] ;  /* 0x000038240e107981 */ /* 0x000e24000c1e1100 */
[----:B0-----:R-:W-:-:S05]  /*f790*/  PRMT R3, R16, 0x8880, RZ ;  /* 0x0000888010037816 */ /* 0x001fca00000000ff */
[----:B------:R-:W-:-:S07]  /*f7a0*/  IMAD R2, R3, R18, RZ ;  /* 0x0000001203027224 */ /* 0x000fce00078e02ff */
.L_x_349:
[----:B------:R-:W-:Y:S05]  /*f7b0*/  BSYNC B1 ;  /* 0x0000000000017941 */ /* 0x000fea0003800000 */
.L_x_348:
[----:B0-----:R-:W-:Y:S01]  /*f7c0*/  @!P5 IMAD R3, R52, R17, R2 ;  /* 0x000000113403d224 */ /* 0x001fe200078e0202 */
[----:B------:R-:W-:Y:S04]  /*f7d0*/  BSSY B1, `(.L_x_350) ;  /* 0x0000006000017945 */ /* 0x000fe80003800000 */
[----:B------:R0:W-:Y:S01]  /*f7e0*/  @!P5 STG.E.U8 desc[UR36][R6.64+0x38], R3 ;  /* 0x000038030600d986 */ /* 0x0001e2000c101124 */
[----:B------:R-:W-:Y:S05]  /*f7f0*/  @P6 BRA `(.L_x_351) ;  /* 0x00000000000c6947 */ /* 0x000fea0003800000 */
[----:B------:R-:W0:Y:S02]  /*f800*/  LDG.E.U8 R16, desc[UR36][R14.64+0x39] ;  /* 0x000039240e107981 */ /* 0x000e24000c1e1100 */
[----:B0-----:R-:W-:-:S05]  /*f810*/  PRMT R3, R16, 0x8880, RZ ;  /* 0x0000888010037816 */ /* 0x001fca00000000ff */
[----:B------:R-:W-:-:S07]  /*f820*/  IMAD R2, R3, R18, RZ ;  /* 0x0000001203027224 */ /* 0x000fce00078e02ff */
.L_x_351:
[----:B------:R-:W-:Y:S05]  /*f830*/  BSYNC B1 ;  /* 0x0000000000017941 */ /* 0x000fea0003800000 */
.L_x_350:
[----:B------:R-:W-:Y:S01]  /*f840*/  @!P6 IMAD R53, R53, R17, R2 ;  /* 0x000000113535e224 */ /* 0x000fe200078e0202 */
[----:B------:R-:W-:Y:S04]  /*f850*/  BSSY B1, `(.L_x_352) ;  /* 0x0000006000017945 */ /* 0x000fe80003800000 */
[----:B------:R0:W-:Y:S01]  /*f860*/  @!P6 STG.E.U8 desc[UR36][R6.64+0x39], R53 ;  /* 0x000039350600e986 */ /* 0x0001e2000c101124 */
[----:B------:R-:W-:Y:S05]  /*f870*/  @P1 BRA `(.L_x_353) ;  /* 0x00000000000c1947 */ /* 0x000fea0003800000 */
[----:B------:R-:W0:Y:S02]  /*f880*/  LDG.E.U8 R16, desc[UR36][R156.64+0x38] ;  /* 0x000038249c107981 */ /* 0x000e24000c1e1100 */
[----:B0-----:R-:W-:-:S05]  /*f890*/  PRMT R3, R16, 0x8880, RZ ;  /* 0x0000888010037816 */ /* 0x001fca00000000ff */
[----:B------:R-:W-:-:S07]  /*f8a0*/  IMAD R2, R3, R18, RZ ;  /* 0x0000001203027224 */ /* 0x000fce00078e02ff */
.L_x_353:
[----:B------:R-:W-:Y:S05]  /*f8b0*/  BSYNC B1 ;  /* 0x0000000000017941 */ /* 0x000fea0003800000 */
.L_x_352:
        /* <DEDUP_REMOVED lines=12> */
.L_x_355:
[----:B------:R-:W-:Y:S05]  /*f980*/  BSYNC B1 ;  /* 0x0000000000017941 */ /* 0x000fea0003800000 */
.L_x_354:
[----:B------:R-:W-:Y:S01]  /*f990*/  @!P4 IMAD R55, R55, R17, R2 ;  /* 0x000000113737c224 */ /* 0x000fe200078e0202 */
[----:B------:R-:W-:Y:S04]  /*f9a0*/  BSSY B1, `(.L_x_356) ;  /* 0x0000006000017945 */ /* 0x000fe80003800000 */
[----:B------:R0:W-:Y:S01]  /*f9b0*/  @!P4 STG.E.U8 desc[UR36][R8.64+0x39], R55 ;  /* 0x000039370800c986 */ /* 0x0001e2000c101124 */
[----:B------:R-:W-:Y:S05]  /*f9c0*/  @P3 BRA `(.L_x_357) ;  /* 0x00000000000c3947 */ /* 0x000fea0003800000 */
[----:B------:R-:W0:Y:S02]  /*f9d0*/  LDG.E.U8 R16, desc[UR36][R14.64+0x40] ;  /* 0x000040240e107981 */ /* 0x000e24000c1e1100 */
[----:B0-----:R-:W-:-:S05]  /*f9e0*/  PRMT R3, R16, 0x8880, RZ ;  /* 0x0000888010037816 */ /* 0x001fca00000000ff */
[----:B------:R-:W-:-:S07]  /*f9f0*/  IMAD R2, R3, R18, RZ ;  /* 0x0000001203027224 */ /* 0x000fce00078e02ff */
.L_x_357:
[----:B------:R-:W-:Y:S05]  /*fa00*/  BSYNC B1 ;  /* 0x0000000000017941 */ /* 0x000fea0003800000 */
.L_x_356:
[----:B0-----:R-:W-:Y:S01]  /*fa10*/  @!P3 IMAD R3, R56, R17, R2 ;  /* 0x000000113803b224 */ /* 0x001fe200078e0202 */
[----:B------:R-:W-:Y:S04]  /*fa20*/  BSSY B1, `(.L_x_358) ;  /* 0x0000006000017945 */ /* 0x000fe80003800000 */
[----:B------:R0:W-:Y:S01]  /*fa30*/  @!P3 STG.E.U8 desc[UR36][R6.64+0x40], R3 ;  /* 0x000040030600b986 */ /* 0x0001e2000c101124 */
[----:B------:R-:W-:Y:S05]  /*fa40*/  @P5 BRA `(.L_x_359) ;  /* 0x00000000000c5947 */ /* 0x000fea0003800000 */
[----:B------:R-:W0:Y:S02]  /*fa50*/  LDG.E.U8 R16, desc[UR36][R14.64+0x41] ;  /* 0x000041240e107981 */ /* 0x000e24000c1e1100 */
[----:B0-----:R-:W-:-:S05]  /*fa60*/  PRMT R3, R16, 0x8880, RZ ;  /* 0x0000888010037816 */ /* 0x001fca00000000ff */
[----:B------:R-:W-:-:S07]  /*fa70*/  IMAD R2, R3, R18, RZ ;  /* 0x0000001203027224 */ /* 0x000fce00078e02ff */
.L_x_359:
[----:B------:R-:W-:Y:S05]  /*fa80*/  BSYNC B1 ;  /* 0x0000000000017941 */ /* 0x000fea0003800000 */
.L_x_358:
[----:B------:R-:W-:Y:S01]  /*fa90*/  @!P5 IMAD R57, R57, R17, R2 ;  /* 0x000000113939d224 */ /* 0x000fe200078e0202 */
[----:B------:R-:W-:Y:S04]  /*faa0*/  BSSY B1, `(.L_x_360) ;  /* 0x0000006000017945 */ /* 0x000fe80003800000 */
[----:B------:R0:W-:Y:S01]  /*fab0*/  @!P5 STG.E.U8 desc[UR36][R6.64+0x41], R57 ;  /* 0x000041390600d986 */ /* 0x0001e2000c101124 */
[----:B------:R-:W-:Y:S05]  /*fac0*/  @P6 BRA `(.L_x_361) ;  /* 0x00000000000c6947 */ /* 0x000fea0003800000 */
[----:B------:R-:W0:Y:S02]  /*fad0*/  LDG.E.U8 R16, desc[UR36][R156.64+0x40] ;  /* 0x000040249c107981 */ /* 0x000e24000c1e1100 */
[----:B0-----:R-:W-:-:S05]  /*fae0*/  PRMT R3, R16, 0x8880, RZ ;  /* 0x0000888010037816 */ /* 0x001fca00000000ff */
[----:B------:R-:W-:-:S07]  /*faf0*/  IMAD R2, R3, R18, RZ ;  /* 0x0000001203027224 */ /* 0x000fce00078e02ff */
.L_x_361:
[----:B------:R-:W-:Y:S05]  /*fb00*/  BSYNC B1 ;  /* 0x0000000000017941 */ /* 0x000fea0003800000 */
.L_x_360:
[----:B0-----:R-:W-:Y:S01]  /*fb10*/  @!P6 IMAD R3, R58, R17, R2 ;  /* 0x000000113a03e224 */ /* 0x001fe200078e0202 */
[----:B------:R-:W-:Y:S04]  /*fb20*/  BSSY B1, `(.L_x_362) ;  /* 0x0000006000017945 */ /* 0x000fe80003800000 */
[----:B------:R0:W-:Y:S01]  /*fb30*/  @!P6 STG.E.U8 desc[UR36][R8.64+0x40], R3 ;  /* 0x000040030800e986 */ /* 0x0001e2000c101124 */
[----:B------:R-:W-:Y:S05]  /*fb40*/  @P1 BRA `(.L_x_363) ;  /* 0x00000000000c1947 */ /* 0x000fea0003800000 */
[----:B------:R-:W0:Y:S02]  /*fb50*/  LDG.E.U8 R16, desc[UR36][R156.64+0x41] ;  /* 0x000041249c107981 */ /* 0x000e24000c1e1100 */
[----:B0-----:R-:W-:-:S05]  /*fb60*/  PRMT R3, R16, 0x8880, RZ ;  /* 0x0000888010037816 */ /* 0x001fca00000000ff */
[----:B------:R-:W-:-:S07]  /*fb70*/  IMAD R2, R3, R18, RZ ;  /* 0x0000001203027224 */ /* 0x000fce00078e02ff */
.L_x_363:
[----:B------:R-:W-:Y:S05]  /*fb80*/  BSYNC B1 ;  /* 0x0000000000017941 */ /* 0x000fea0003800000 */
.L_x_362:
        /* <DEDUP_REMOVED lines=12> */
.L_x_365:
[----:B------:R-:W-:Y:S05]  /*fc50*/  BSYNC B1 ;  /* 0x0000000000017941 */ /* 0x000fea0003800000 */
.L_x_364:
[----:B0-----:R-:W-:Y:S01]  /*fc60*/  @!P4 IMAD R3, R60, R17, R2 ;  /* 0x000000113c03c224 */ /* 0x001fe200078e0202 */
[----:B------:R-:W-:Y:S04]  /*fc70*/  BSSY B1, `(.L_x_366) ;  /* 0x0000006000017945 */ /* 0x000fe80003800000 */
[----:B------:R0:W-:Y:S01]  /*fc80*/  @!P4 STG.E.U8 desc[UR36][R6.64+0x48], R3 ;  /* 0x000048030600c986 */ /* 0x0001e2000c101124 */
[----:B------:R-:W-:Y:S05]  /*fc90*/  @P3 BRA `(.L_x_367) ;  /* 0x00000000000c3947 */ /* 0x000fea0003800000 */
[----:B------:R-:W0:Y:S02]  /*fca0*/  LDG.E.U8 R16, desc[UR36][R14.64+0x49] ;  /* 0x000049240e107981 */ /* 0x000e24000c1e1100 */
[----:B0-----:R-:W-:-:S05]  /*fcb0*/  PRMT R3, R16, 0x8880, RZ ;  /* 0x0000888010037816 */ /* 0x001fca00000000ff */
[----:B------:R-:W-:-:S07]  /*fcc0*/  IMAD R2, R3, R18, RZ ;  /* 0x0000001203027224 */ /* 0x000fce00078e02ff */
.L_x_367:
[----:B------:R-:W-:Y:S05]  /*fcd0*/  BSYNC B1 ;  /* 0x0000000000017941 */ /* 0x000fea0003800000 */
.L_x_366:
[----:B------:R-:W-:Y:S01]  /*fce0*/  @!P3 IMAD R61, R61, R17, R2 ;  /* 0x000000113d3db224 */ /* 0x000fe200078e0202 */
[----:B------:R-:W-:Y:S04]  /*fcf0*/  BSSY B1, `(.L_x_368) ;  /* 0x0000006000017945 */ /* 0x000fe80003800000 */
[----:B------:R0:W-:Y:S01]  /*fd00*/  @!P3 STG.E.U8 desc[UR36][R6.64+0x49], R61 ;  /* 0x0000493d0600b986 */ /* 0x0001e2000c101124 */
[----:B------:R-:W-:Y:S05]  /*fd10*/  @P5 BRA `(.L_x_369) ;  /* 0x00000000000c5947 */ /* 0x000fea0003800000 */
[----:B------:R-:W0:Y:S02]  /*fd20*/  LDG.E.U8 R16, desc[UR36][R156.64+0x48] ;  /* 0x000048249c107981 */ /* 0x000e24000c1e1100 */
[----:B0-----:R-:W-:-:S05]  /*fd30*/  PRMT R3, R16, 0x8880, RZ ;  /* 0x0000888010037816 */ /* 0x001fca00000000ff */
[----:B------:R-:W-:-:S07]  /*fd40*/  IMAD R2, R3, R18, RZ ;  /* 0x0000001203027224 */ /* 0x000fce00078e02ff */
.L_x_369:
[----:B------:R-:W-:Y:S05]  /*fd50*/  BSYNC B1 ;  /* 0x0000000000017941 */ /* 0x000fea0003800000 */
.L_x_368:
[----:B0-----:R-:W-:Y:S01]  /*fd60*/  @!P5 IMAD R3, R62, R17, R2 ;  /* 0x000000113e03d224 */ /* 0x001fe200078e0202 */
[----:B------:R-:W-:Y:S04]  /*fd70*/  BSSY B1, `(.L_x_370) ;  /* 0x0000006000017945 */ /* 0x000fe80003800000 */
[----:B------:R0:W-:Y:S01]  /*fd80*/  @!P5 STG.E.U8 desc[UR36][R8.64+0x48], R3 ;  /* 0x000048030800d986 */ /* 0x0001e2000c101124 */
[----:B------:R-:W-:Y:S05]  /*fd90*/  @P6 BRA `(.L_x_371) ;  /* 0x00000000000c6947 */ /* 0x000fea0003800000 */
[----:B------:R-:W0:Y:S02]  /*fda0*/  LDG.E.U8 R16, desc[UR36][R156.64+0x49] ;  /* 0x000049249c107981 */ /* 0x000e24000c1e1100 */
[----:B0-----:R-:W-:-:S05]  /*fdb0*/  PRMT R3, R16, 0x8880, RZ ;  /* 0x0000888010037816 */ /* 0x001fca00000000ff */
[----:B------:R-:W-:-:S07]  /*fdc0*/  IMAD R2, R3, R18, RZ ;  /* 0x0000001203027224 */ /* 0x000fce00078e02ff */
.L_x_371:
[----:B------:R-:W-:Y:S05]  /*fdd0*/  BSYNC B1 ;  /* 0x0000000000017941 */ /* 0x000fea0003800000 */
.L_x_370:
[----:B------:R-:W-:Y:S01]  /*fde0*/  @!P6 IMAD R63, R63, R17, R2 ;  /* 0x000000113f3fe224 */ /* 0x000fe200078e0202 */
[----:B------:R-:W-:Y:S04]  /*fdf0*/  BSSY B1, `(.L_x_372) ;  /* 0x0000006000017945 */ /* 0x000fe80003800000 */
[----:B------:R0:W-:Y:S01]  /*fe00*/  @!P6 STG.E.U8 desc[UR36][R8.64+0x49], R63 ;  /* 0x0000493f0800e986 */ /* 0x0001e2000c101124 */
[----:B------:R-:W-:Y:S05]  /*fe10*/  @P1 BRA `(.L_x_373) ;  /* 0x00000000000c1947 */ /* 0x000fea0003800000 */
[----:B------:R-:W0:Y:S02]  /*fe20*/  LDG.E.U8 R16, desc[UR36][R14.64+0x50] ;  /* 0x000050240e107981 */ /* 0x000e24000c1e1100 */
[----:B0-----:R-:W-:-:S05]  /*fe30*/  PRMT R3, R16, 0x8880, RZ ;  /* 0x0000888010037816 */ /* 0x001fca00000000ff */
[----:B------:R-:W-:-:S07]  /*fe40*/  IMAD R2, R3, R18, RZ ;  /* 0x0000001203027224 */ /* 0x000fce00078e02ff */
.L_x_373:
[----:B------:R-:W-:Y:S05]  /*fe50*/  BSYNC B1 ;  /* 0x0000000000017941 */ /* 0x000fea0003800000 */
.L_x_372:
        /* <DEDUP_REMOVED lines=12> */
.L_x_375:
[----:B------:R-:W-:Y:S05]  /*ff20*/  BSYNC B1 ;  /* 0x0000000000017941 */ /* 0x000fea0003800000 */
.L_x_374:
[----:B------:R-:W-:Y:S01]  /*ff30*/  @!P4 IMAD R65, R65, R17, R2 ;  /* 0x000000114141c224 */ /* 0x000fe200078e0202 */
[----:B------:R-:W-:Y:S04]  /*ff40*/  BSSY B1, `(.L_x_376) ;  /* 0x0000006000017945 */ /* 0x000fe80003800000 */
[----:B------:R0:W-:Y:S01]  /*ff50*/  @!P4 STG.E.U8 desc[UR36][R6.64+0x51], R65 ;  /* 0x000051410600c986 */ /* 0x0001e2000c101124 */
[----:B------:R-:W-:Y:S05]  /*ff60*/  @P3 BRA `(.L_x_377) ;  /* 0x00000000000c3947 */ /* 0x000fea0003800000 */
[----:B------:R-:W0:Y:S02]  /*ff70*/  LDG.E.U8 R16, desc[UR36][R156.64+0x50] ;  /* 0x000050249c107981 */ /* 0x000e24000c1e1100 */
[----:B0-----:R-:W-:-:S05]  /*ff80*/  PRMT R3, R16, 0x8880, RZ ;  /* 0x0000888010037816 */ /* 0x001fca00000000ff */
[----:B------:R-:W-:-:S07]  /*ff90*/  IMAD R2, R3, R18, RZ ;  /* 0x0000001203027224 */ /* 0x000fce00078e02ff */
.L_x_377:
[----:B------:R-:W-:Y:S05]  /*ffa0*/  BSYNC B1 ;  /* 0x0000000000017941 */ /* 0x000fea0003800000 */
.L_x_376:
[----:B0-----:R-:W-:Y:S01]  /*ffb0*/  @!P3 IMAD R3, R66, R17, R2 ;  /* 0x000000114203b224 */ /* 0x001fe200078e0202 */
[----:B------:R-:W-:Y:S04]  /*ffc0*/  BSSY B1, `(.L_x_378) ;  /* 0x0000006000017945 */ /* 0x000fe80003800000 */
[----:B------:R0:W-:Y:S01]  /*ffd0*/  @!P3 STG.E.U8 desc[UR36][R8.64+0x50], R3 ;  /* 0x000050030800b986 */ /* 0x0001e2000c101124 */
[----:B------:R-:W-:Y:S05]  /*ffe0*/  @P5 BRA `(.L_x_379) ;  /* 0x00000000000c5947 */ /* 0x000fea0003800000 */
[----:B------:R-:W0:Y:S02]  /*fff0*/  LDG.E.U8 R16, desc[UR36][R156.64+0x51] ;  /* 0x000051249c107981 */ /* 0x000e24000c1e1100 */
[----:B0-----:R-:W-:-:S05]  /*10000*/  PRMT R3, R16, 0x8880, RZ ;  /* 0x0000888010037816 */ /* 0x001fca00000000ff */
[----:B------:R-:W-:-:S07]  /*10010*/  IMAD R2, R3, R18, RZ ;  /* 0x0000001203027224 */ /* 0x000fce00078e02ff */
.L_x_379:
[----:B------:R-:W-:Y:S05]  /*10020*/  BSYNC B1 ;  /* 0x0000000000017941 */ /* 0x000fea0003800000 */
.L_x_378:
[----:B------:R-:W-:Y:S01]  /*10030*/  @!P5 IMAD R67, R67, R17, R2 ;  /* 0x000000114343d224 */ /* 0x000fe200078e0202 */
[----:B------:R-:W-:Y:S04]  /*10040*/  BSSY B1, `(.L_x_380) ;  /* 0x0000006000017945 */ /* 0x000fe80003800000 */
[----:B------:R0:W-:Y:S01]  /*10050*/  @!P5 STG.E.U8 desc[UR36][R8.64+0x51], R67 ;  /* 0x000051430800d986 */ /* 0x0001e2000c101124 */
[----:B------:R-:W-:Y:S05]  /*10060*/  @P6 BRA `(.L_x_381) ;  /* 0x00000000000c6947 */ /* 0x000fea0003800000 */
[----:B------:R-:W0:Y:S02]  /*10070*/  LDG.E.U8 R16, desc[UR36][R14.64+0x58] ;  /* 0x000058240e107981 */ /* 0x000e24000c1e1100 */
[----:B0-----:R-:W-:-:S05]  /*10080*/  PRMT R3, R16, 0x8880, RZ ;  /* 0x0000888010037816 */ /* 0x001fca00000000ff */
[----:B------:R-:W-:-:S07]  /*10090*/  IMAD R2, R3, R18, RZ ;  /* 0x0000001203027224 */ /* 0x000fce00078e02ff */
.L_x_381:
[----:B------:R-:W-:Y:S05]  /*100a0*/  BSYNC B1 ;  /* 0x0000000000017941 */ /* 0x000fea0003800000 */
.L_x_380:
[----:B0-----:R-:W-:Y:S01]  /*100b0*/  @!P6 IMAD R3, R68, R17, R2 ;  /* 0x000000114403e224 */ /* 0x001fe200078e0202 */
[----:B------:R-:W-:Y:S04]  /*100c0*/  BSSY B1, `(.L_x_382) ;  /* 0x0000006000017945 */ /* 0x000fe80003800000 */
[----:B------:R0:W-:Y:S01]  /*100d0*/  @!P6 STG.E.U8 desc[UR36][R6.64+0x58], R3 ;  /* 0x000058030600e986 */ /* 0x0001e2000c101124 */
[----:B------:R-:W-:Y:S05]  /*100e0*/  @P1 BRA `(.L_x_383) ;  /* 0x00000000000c1947 */ /* 0x000fea0003800000 */
[----:B------:R-:W0:Y:S02]  /*100f0*/  LDG.E.U8 R16, desc[UR36][R14.64+0x59] ;  /* 0x000059240e107981 */ /* 0x000e24000c1e1100 */
[----:B0-----:R-:W-:-:S05]  /*10100*/  PRMT R3, R16, 0x8880, RZ ;  /* 0x0000888010037816 */ /* 0x001fca00000000ff */
[----:B------:R-:W-:-:S07]  /*10110*/  IMAD R2, R3, R18, RZ ;  /* 0x0000001203027224 */ /* 0x000fce00078e02ff */
.L_x_383:
[----:B------:R-:W-:Y:S05]  /*10120*/  BSYNC B1 ;  /* 0x0000000000017941 */ /* 0x000fea0003800000 */
.L_x_382:
        /* <DEDUP_REMOVED lines=12> */
.L_x_385:
[----:B------:R-:W-:Y:S05]  /*101f0*/  BSYNC B1 ;  /* 0x0000000000017941 */ /* 0x000fea0003800000 */
.L_x_384:
[----:B0-----:R-:W-:Y:S01]  /*10200*/  @!P4 IMAD R3, R70, R17, R2 ;  /* 0x000000114603c224 */ /* 0x001fe200078e0202 */
[----:B------:R-:W-:Y:S04]  /*10210*/  BSSY B1, `(.L_x_386) ;  /* 0x0000006000017945 */ /* 0x000fe80003800000 */
[----:B------:R0:W-:Y:S01]  /*10220*/  @!P4 STG.E.U8 desc[UR36][R8.64+0x58], R3 ;  /* 0x000058030800c986 */ /* 0x0001e2000c101124 */
[----:B------:R-:W-:Y:S05]  /*10230*/  @P3 BRA `(.L_x_387) ;  /* 0x00000000000c3947 */ /* 0x000fea0003800000 */
[----:B------:R-:W0:Y:S02]  /*10240*/  LDG.E.U8 R16, desc[UR36][R156.64+0x59] ;  /* 0x000059249c107981 */ /* 0x000e24000c1e1100 */
[----:B0-----:R-:W-:-:S05]  /*10250*/  PRMT R3, R16, 0x8880, RZ ;  /* 0x0000888010037816 */ /* 0x001fca00000000ff */
[----:B------:R-:W-:-:S07]  /*10260*/  IMAD R2, R3, R18, RZ ;  /* 0x0000001203027224 */ /* 0x000fce00078e02ff */
.L_x_387:
[----:B------:R-:W-:Y:S05]  /*10270*/  BSYNC B1 ;  /* 0x0000000000017941 */ /* 0x000fea0003800000 */
.L_x_386:
[----:B------:R-:W-:Y:S01]  /*10280*/  @!P3 IMAD R71, R71, R17, R2 ;  /* 0x000000114747b224 */ /* 0x000fe200078e0202 */
[----:B------:R-:W-:Y:S04]  /*10290*/  BSSY B1, `(.L_x_388) ;  /* 0x0000006000017945 */ /* 0x000fe80003800000 */
[----:B------:R0:W-:Y:S01]  /*102a0*/  @!P3 STG.E.U8 desc[UR36][R8.64+0x59], R71 ;  /* 0x000059470800b986 */ /* 0x0001e2000c101124 */
[----:B------:R-:W-:Y:S05]  /*102b0*/  @P5 BRA `(.L_x_389) ;  /* 0x00000000000c5947 */ /* 0x000fea0003800000 */
[----:B------:R-:W0:Y:S02]  /*102c0*/  LDG.E.U8 R16, desc[UR36][R14.64+0x60] ;  /* 0x000060240e107981 */ /* 0x000e24000c1e1100 */
[----:B0-----:R-:W-:-:S05]  /*102d0*/  PRMT R3, R16, 0x8880, RZ ;  /* 0x0000888010037816 */ /* 0x001fca00000000ff */
[----:B------:R-:W-:-:S07]  /*102e0*/  IMAD R2, R3, R18, RZ ;  /* 0x0000001203027224 */ /* 0x000fce00078e02ff */
.L_x_389:
[----:B------:R-:W-:Y:S05]  /*102f0*/  BSYNC B1 ;  /* 0x0000000000017941 */ /* 0x000fea0003800000 */
.L_x_388:
[----:B0-----:R-:W-:Y:S01]  /*10300*/  @!P5 IMAD R3, R72, R17, R2 ;  /* 0x000000114803d224 */ /* 0x001fe200078e0202 */
[----:B------:R-:W-:Y:S04]  /*10310*/  BSSY B1, `(.L_x_390) ;  /* 0x0000006000017945 */ /* 0x000fe80003800000 */
[----:B------:R0:W-:Y:S01]  /*10320*/  @!P5 STG.E.U8 desc[UR36][R6.64+0x60], R3 ;  /* 0x000060030600d986 */ /* 0x0001e2000c101124 */
[----:B------:R-:W-:Y:S05]  /*10330*/  @P6 BRA `(.L_x_391) ;  /* 0x00000000000c6947 */ /* 0x000fea0003800000 */
[----:B------:R-:W0:Y:S02]  /*10340*/  LDG.E.U8 R16, desc[UR36][R14.64+0x61] ;  /* 0x000061240e107981 */ /* 0x000e24000c1e1100 */
[----:B0-----:R-:W-:-:S05]  /*10350*/  PRMT R3, R16, 0x8880, RZ ;  /* 0x0000888010037816 */ /* 0x001fca00000000ff */
[----:B------:R-:W-:-:S07]  /*10360*/  IMAD R2, R3, R18, RZ ;  /* 0x0000001203027224 */ /* 0x000fce00078e02ff */
.L_x_391:
[----:B------:R-:W-:Y:S05]  /*10370*/  BSYNC B1 ;  /* 0x0000000000017941 */ /* 0x000fea0003800000 */
.L_x_390:
[----:B------:R-:W-:Y:S01]  /*10380*/  @!P6 IMAD R73, R73, R17, R2 ;  /* 0x000000114949e224 */ /* 0x000fe200078e0202 */
[----:B------:R-:W-:Y:S04]  /*10390*/  BSSY B1, `(.L_x_392) ;  /* 0x0000006000017945 */ /* 0x000fe80003800000 */
[----:B------:R0:W-:Y:S01]  /*103a0*/  @!P6 STG.E.U8 desc[UR36][R6.64+0x61], R73 ;  /* 0x000061490600e986 */ /* 0x0001e2000c101124 */
[----:B------:R-:W-:Y:S05]  /*103b0*/  @P1 BRA `(.L_x_393) ;  /* 0x00000000000c1947 */ /* 0x000fea0003800000 */
[----:B------:R-:W0:Y:S02]  /*103c0*/  LDG.E.U8 R16, desc[UR36][R156.64+0x60] ;  /* 0x000060249c107981 */ /* 0x000e24000c1e1100 */
[----:B0-----:R-:W-:-:S05]  /*103d0*/  PRMT R3, R16, 0x8880, RZ ;  /* 0x0000888010037816 */ /* 0x001fca00000000ff */
[----:B------:R-:W-:-:S07]  /*103e0*/  IMAD R2, R3, R18, RZ ;  /* 0x0000001203027224 */ /* 0x000fce00078e02ff */
.L_x_393:
[----:B------:R-:W-:Y:S05]  /*103f0*/  BSYNC B1 ;  /* 0x0000000000017941 */ /* 0x000fea0003800000 */
.L_x_392:
        /* <DEDUP_REMOVED lines=12> */
.L_x_395:
[----:B------:R-:W-:Y:S05]  /*104c0*/  BSYNC B1 ;  /* 0x0000000000017941 */ /* 0x000fea0003800000 */
.L_x_394:
[----:B------:R-:W-:Y:S01]  /*104d0*/  @!P4 IMAD R75, R75, R17, R2 ;  /* 0x000000114b4bc224 */ /* 0x000fe200078e0202 */
[----:B------:R-:W-:Y:S04]  /*104e0*/  BSSY B1, `(.L_x_396) ;  /* 0x0000006000017945 */ /* 0x000fe80003800000 */
[----:B------:R0:W-:Y:S01]  /*104f0*/  @!P4 STG.E.U8 desc[UR36][R8.64+0x61], R75 ;  /* 0x0000614b0800c986 */ /* 0x0001e2000c101124 */
[----:B------:R-:W-:Y:S05]  /*10500*/  @P3 BRA `(.L_x_397) ;  /* 0x00000000000c3947 */ /* 0x000fea0003800000 */
[----:B------:R-:W0:Y:S02]  /*10510*/  LDG.E.U8 R16, desc[UR36][R14.64+0x68] ;  /* 0x000068240e107981 */ /* 0x000e24000c1e1100 */
[----:B0-----:R-:W-:-:S05]  /*10520*/  PRMT R3, R16, 0x8880, RZ ;  /* 0x0000888010037816 */ /* 0x001fca00000000ff */
[----:B------:R-:W-:-:S07]  /*10530*/  IMAD R2, R3, R18, RZ ;  /* 0x0000001203027224 */ /* 0x000fce00078e02ff */
.L_x_397:
[----:B------:R-:W-:Y:S05]  /*10540*/  BSYNC B1 ;  /* 0x0000000000017941 */ /* 0x000fea0003800000 */
.L_x_396:
[----:B0-----:R-:W-:Y:S01]  /*10550*/  @!P3 IMAD R3, R76, R17, R2 ;  /* 0x000000114c03b224 */ /* 0x001fe200078e0202 */
[----:B------:R-:W-:Y:S04]  /*10560*/  BSSY B1, `(.L_x_398) ;  /* 0x0000006000017945 */ /* 0x000fe80003800000 */
[----:B------:R0:W-:Y:S01]  /*10570*/  @!P3 STG.E.U8 desc[UR36][R6.64+0x68], R3 ;  /* 0x000068030600b986 */ /* 0x0001e2000c101124 */
[----:B------:R-:W-:Y:S05]  /*10580*/  @P5 BRA `(.L_x_399) ;  /* 0x00000000000c5947 */ /* 0x000fea0003800000 */
[----:B------:R-:W0:Y:S02]  /*10590*/  LDG.E.U8 R16, desc[UR36][R14.64+0x69] ;  /* 0x000069240e107981 */ /* 0x000e24000c1e1100 */
[----:B0-----:R-:W-:-:S05]  /*105a0*/  PRMT R3, R16, 0x8880, RZ ;  /* 0x0000888010037816 */ /* 0x001fca00000000ff */
[----:B------:R-:W-:-:S07]  /*105b0*/  IMAD R2, R3, R18, RZ ;  /* 0x0000001203027224 */ /* 0x000fce00078e02ff */
.L_x_399:
[----:B------:R-:W-:Y:S05]  /*105c0*/  BSYNC B1 ;  /* 0x0000000000017941 */ /* 0x000fea0003800000 */
.L_x_398:
[----:B------:R-:W-:Y:S01]  /*105d0*/  @!P5 IMAD R77, R77, R17, R2 ;  /* 0x000000114d4dd224 */ /* 0x000fe200078e0202 */
[----:B------:R-:W-:Y:S04]  /*105e0*/  BSSY B1, `(.L_x_400) ;  /* 0x0000006000017945 */ /* 0x000fe80003800000 */
[----:B------:R0:W-:Y:S01]  /*105f0*/  @!P5 STG.E.U8 desc[UR36][R6.64+0x69], R77 ;  /* 0x0000694d0600d986 */ /* 0x0001e2000c101124 */
[----:B------:R-:W-:Y:S05]  /*10600*/  @P6 BRA `(.L_x_401) ;  /* 0x00000000000c6947 */ /* 0x000fea0003800000 */
[----:B------:R-:W0:Y:S02]  /*10610*/  LDG.E.U8 R16, desc[UR36][R156.64+0x68] ;  /* 0x000068249c107981 */ /* 0x000e24000c1e1100 */
[----:B0-----:R-:W-:-:S05]  /*10620*/  PRMT R3, R16, 0x8880, RZ ;  /* 0x0000888010037816 */ /* 0x001fca00000000ff */
[----:B------:R-:W-:-:S07]  /*10630*/  IMAD R2, R3, R18, RZ ;  /* 0x0000001203027224 */ /* 0x000fce00078e02ff */
.L_x_401:
[----:B------:R-:W-:Y:S05]  /*10640*/  BSYNC B1 ;  /* 0x0000000000017941 */ /* 0x000fea0003800000 */
.L_x_400:
[----:B0-----:R-:W-:Y:S01]  /*10650*/  @!P6 IMAD R3, R78, R17, R2 ;  /* 0x000000114e03e224 */ /* 0x001fe200078e0202 */
[----:B------:R-:W-:Y:S04]  /*10660*/  BSSY B1, `(.L_x_402) ;  /* 0x0000006000017945 */ /* 0x000fe80003800000 */
[----:B------:R0:W-:Y:S01]  /*10670*/  @!P6 STG.E.U8 desc[UR36][R8.64+0x68], R3 ;  /* 0x000068030800e986 */ /* 0x0001e2000c101124 */
[----:B------:R-:W-:Y:S05]  /*10680*/  @P1 BRA `(.L_x_403) ;  /* 0x00000000000c1947 */ /* 0x000fea0003800000 */
[----:B------:R-:W0:Y:S02]  /*10690*/  LDG.E.U8 R16, desc[UR36][R156.64+0x69] ;  /* 0x000069249c107981 */ /* 0x000e24000c1e1100 */
[----:B0-----:R-:W-:-:S05]  /*106a0*/  PRMT R3, R16, 0x8880, RZ ;  /* 0x0000888010037816 */ /* 0x001fca00000000ff */
[----:B------:R-:W-:-:S07]  /*106b0*/  IMAD R2, R3, R18, RZ ;  /* 0x0000001203027224 */ /* 0x000fce00078e02ff */
.L_x_403:
[----:B------:R-:W-:Y:S05]  /*106c0*/  BSYNC B1 ;  /* 0x0000000000017941 */ /* 0x000fea0003800000 */
.L_x_402:
        /* <DEDUP_REMOVED lines=12> */
.L_x_405:
[----:B------:R-:W-:Y:S05]  /*10790*/  BSYNC B1 ;  /* 0x0000000000017941 */ /* 0x000fea0003800000 */
.L_x_404:
[----:B0-----:R-:W-:Y:S01]  /*107a0*/  @!P4 IMAD R3, R80, R17, R2 ;  /* 0x000000115003c224 */ /* 0x001fe200078e0202 */
[----:B------:R-:W-:Y:S04]  /*107b0*/  BSSY B1, `(.L_x_406) ;  /* 0x0000006000017945 */ /* 0x000fe80003800000 */
[----:B------:R0:W-:Y:S01]  /*107c0*/  @!P4 STG.E.U8 desc[UR36][R6.64+0x70], R3 ;  /* 0x000070030600c986 */ /* 0x0001e2000c101124 */
[----:B------:R-:W-:Y:S05]  /*107d0*/  @P3 BRA `(.L_x_407) ;  /* 0x00000000000c3947 */ /* 0x000fea0003800000 */
[----:B------:R-:W0:Y:S02]  /*107e0*/  LDG.E.U8 R16, desc[UR36][R14.64+0x71] ;  /* 0x000071240e107981 */ /* 0x000e24000c1e1100 */
[----:B0-----:R-:W-:-:S05]  /*107f0*/  PRMT R3, R16, 0x8880, RZ ;  /* 0x0000888010037816 */ /* 0x001fca00000000ff */
[----:B------:R-:W-:-:S07]  /*10800*/  IMAD R2, R3, R18, RZ ;  /* 0x0000001203027224 */ /* 0x000fce00078e02ff */
.L_x_407:
[----:B------:R-:W-:Y:S05]  /*10810*/  BSYNC B1 ;  /* 0x0000000000017941 */ /* 0x000fea0003800000 */
.L_x_406:
[----:B------:R-:W-:Y:S01]  /*10820*/  @!P3 IMAD R81, R81, R17, R2 ;  /* 0x000000115151b224 */ /* 0x000fe200078e0202 */
[----:B------:R-:W-:Y:S04]  /*10830*/  BSSY B1, `(.L_x_408) ;  /* 0x0000006000017945 */ /* 0x000fe80003800000 */
[----:B------:R0:W-:Y:S01]  /*10840*/  @!P3 STG.E.U8 desc[UR36][R6.64+0x71], R81 ;  /* 0x000071510600b986 */ /* 0x0001e2000c101124 */
[----:B------:R-:W-:Y:S05]  /*10850*/  @P5 BRA `(.L_x_409) ;  /* 0x00000000000c5947 */ /* 0x000fea0003800000 */
[----:B------:R-:W0:Y:S02]  /*10860*/  LDG.E.U8 R16, desc[UR36][R156.64+0x70] ;  /* 0x000070249c107981 */ /* 0x000e24000c1e1100 */
[----:B0-----:R-:W-:-:S05]  /*10870*/  PRMT R3, R16, 0x8880, RZ ;  /* 0x0000888010037816 */ /* 0x001fca00000000ff */
[----:B------:R-:W-:-:S07]  /*10880*/  IMAD R2, R3, R18, RZ ;  /* 0x0000001203027224 */ /* 0x000fce00078e02ff */
.L_x_409:
[----:B------:R-:W-:Y:S05]  /*10890*/  BSYNC B1 ;  /* 0x0000000000017941 */ /* 0x000fea0003800000 */
.L_x_408:
[----:B0-----:R-:W-:Y:S01]  /*108a0*/  @!P5 IMAD R3, R82, R17, R2 ;  /* 0x000000115203d224 */ /* 0x001fe200078e0202 */
[----:B------:R-:W-:Y:S04]  /*108b0*/  BSSY B1, `(.L_x_410) ;  /* 0x0000006000017945 */ /* 0x000fe80003800000 */
[----:B------:R0:W-:Y:S01]  /*108c0*/  @!P5 STG.E.U8 desc[UR36][R8.64+0x70], R3 ;  /* 0x000070030800d986 */ /* 0x0001e2000c101124 */
[----:B------:R-:W-:Y:S05]  /*108d0*/  @P6 BRA `(.L_x_411) ;  /* 0x00000000000c6947 */ /* 0x000fea0003800000 */
[----:B------:R-:W0:Y:S02]  /*108e0*/  LDG.E.U8 R16, desc[UR36][R156.64+0x71] ;  /* 0x000071249c107981 */ /* 0x000e24000c1e1100 */
[----:B0-----:R-:W-:-:S05]  /*108f0*/  PRMT R3, R16, 0x8880, RZ ;  /* 0x0000888010037816 */ /* 0x001fca00000000ff */
[----:B------:R-:W-:-:S07]  /*10900*/  IMAD R2, R3, R18, RZ ;  /* 0x0000001203027224 */ /* 0x000fce00078e02ff */
.L_x_411:
[----:B------:R-:W-:Y:S05]  /*10910*/  BSYNC B1 ;  /* 0x0000000000017941 */ /* 0x000fea0003800000 */
.L_x_410:
[----:B------:R-:W-:Y:S01]  /*10920*/  @!P6 IMAD R83, R83, R17, R2 ;  /* 0x000000115353e224 */ /* 0x000fe200078e0202 */
[----:B------:R-:W-:Y:S04]  /*10930*/  BSSY B1, `(.L_x_412) ;  /* 0x0000006000017945 */ /* 0x000fe80003800000 */
[----:B------:R0:W-:Y:S01]  /*10940*/  @!P6 STG.E.U8 desc[UR36][R8.64+0x71], R83 ;  /* 0x000071530800e986 */ /* 0x0001e2000c101124 */
[----:B------:R-:W-:Y:S05]  /*10950*/  @P1 BRA `(.L_x_413) ;  /* 0x00000000000c1947 */ /* 0x000fea0003800000 */
[----:B------:R-:W0:Y:S02]  /*10960*/  LDG.E.U8 R16, desc[UR36][R14.64+0x78] ;  /* 0x000078240e107981 */ /* 0x000e24000c1e1100 */
[----:B0-----:R-:W-:-:S05]  /*10970*/  PRMT R3, R16, 0x8880, RZ ;  /* 0x0000888010037816 */ /* 0x001fca00000000ff */
[----:B------:R-:W-:-:S07]  /*10980*/  IMAD R2, R3, R18, RZ ;  /* 0x0000001203027224 */ /* 0x000fce00078e02ff */
.L_x_413:
[----:B------:R-:W-:Y:S05]  /*10990*/  BSYNC B1 ;  /* 0x0000000000017941 */ /* 0x000fea0003800000 */
.L_x_412:
        /* <DEDUP_REMOVED lines=12> */
.L_x_415:
[----:B------:R-:W-:Y:S05]  /*10a60*/  BSYNC B1 ;  /* 0x0000000000017941 */ /* 0x000fea0003800000 */
.L_x_414:
[----:B------:R-:W-:Y:S01]  /*10a70*/  @!P4 IMAD R85, R85, R17, R2 ;  /* 0x000000115555c224 */ /* 0x000fe200078e0202 */
[----:B------:R-:W-:Y:S04]  /*10a80*/  BSSY B1, `(.L_x_416) ;  /* 0x0000006000017945 */ /* 0x000fe80003800000 */
[----:B------:R0:W-:Y:S01]  /*10a90*/  @!P4 STG.E.U8 desc[UR36][R6.64+0x79], R85 ;  /* 0x000079550600c986 */ /* 0x0001e2000c101124 */
[----:B------:R-:W-:Y:S05]  /*10aa0*/  @P3 BRA `(.L_x_417) ;  /* 0x00000000000c3947 */ /* 0x000fea0003800000 */
[----:B------:R-:W0:Y:S02]  /*10ab0*/  LDG.E.U8 R16, desc[UR36][R156.64+0x78] ;  /* 0x000078249c107981 */ /* 0x000e24000c1e1100 */
[----:B0-----:R-:W-:-:S05]  /*10ac0*/  PRMT R3, R16, 0x8880, RZ ;  /* 0x0000888010037816 */ /* 0x001fca00000000ff */
[----:B------:R-:W-:-:S07]  /*10ad0*/  IMAD R2, R3, R18, RZ ;  /* 0x0000001203027224 */ /* 0x000fce00078e02ff */
.L_x_417:
[----:B------:R-:W-:Y:S05]  /*10ae0*/  BSYNC B1 ;  /* 0x0000000000017941 */ /* 0x000fea0003800000 */
.L_x_416:
[----:B0-----:R-:W-:Y:S01]  /*10af0*/  @!P3 IMAD R3, R86, R17, R2 ;  /* 0x000000115603b224 */ /* 0x001fe200078e0202 */
[----:B------:R-:W-:Y:S04]  /*10b00*/  BSSY B1, `(.L_x_418) ;  /* 0x0000006000017945 */ /* 0x000fe80003800000 */
[----:B------:R0:W-:Y:S01]  /*10b10*/  @!P3 STG.E.U8 desc[UR36][R8.64+0x78], R3 ;  /* 0x000078030800b986 */ /* 0x0001e2000c101124 */
[----:B------:R-:W-:Y:S05]  /*10b20*/  @P5 BRA `(.L_x_419) ;  /* 0x00000000000c5947 */ /* 0x000fea0003800000 */
[----:B------:R-:W0:Y:S02]  /*10b30*/  LDG.E.U8 R16, desc[UR36][R156.64+0x79] ;  /* 0x000079249c107981 */ /* 0x000e24000c1e1100 */
[----:B0-----:R-:W-:-:S05]  /*10b40*/  PRMT R3, R16, 0x8880, RZ ;  /* 0x0000888010037816 */ /* 0x001fca00000000ff */
[----:B------:R-:W-:-:S07]  /*10b50*/  IMAD R2, R3, R18, RZ ;  /* 0x0000001203027224 */ /* 0x000fce00078e02ff */
.L_x_419:
[----:B------:R-:W-:Y:S05]  /*10b60*/  BSYNC B1 ;  /* 0x0000000000017941 */ /* 0x000fea0003800000 */
.L_x_418:
[----:B------:R-:W-:Y:S01]  /*10b70*/  @!P5 IMAD R87, R87, R17, R2 ;  /* 0x000000115757d224 */ /* 0x000fe200078e0202 */
[----:B------:R-:W-:Y:S04]  /*10b80*/  BSSY B1, `(.L_x_420) ;  /* 0x0000006000017945 */ /* 0x000fe80003800000 */
[----:B------:R0:W-:Y:S01]  /*10b90*/  @!P5 STG.E.U8 desc[UR36][R8.64+0x79], R87 ;  /* 0x000079570800d986 */ /* 0x0001e2000c101124 */
[----:B------:R-:W-:Y:S05]  /*10ba0*/  @P6 BRA `(.L_x_421) ;  /* 0x00000000000c6947 */ /* 0x000fea0003800000 */
[----:B------:R-:W0:Y:S02]  /*10bb0*/  LDG.E.U8 R16, desc[UR36][R14.64+0x80] ;  /* 0x000080240e107981 */ /* 0x000e24000c1e1100 */
[----:B0-----:R-:W-:-:S05]  /*10bc0*/  PRMT R3, R16, 0x8880, RZ ;  /* 0x0000888010037816 */ /* 0x001fca00000000ff */
[----:B------:R-:W-:-:S07]  /*10bd0*/  IMAD R2, R3, R18, RZ ;  /* 0x0000001203027224 */ /* 0x000fce00078e02ff */
.L_x_421:
[----:B------:R-:W-:Y:S05]  /*10be0*/  BSYNC B1 ;  /* 0x0000000000017941 */ /* 0x000fea0003800000 */
.L_x_420:
[----:B0-----:R-:W-:Y:S01]  /*10bf0*/  @!P6 IMAD R3, R88, R17, R2 ;  /* 0x000000115803e224 */ /* 0x001fe200078e0202 */
[----:B------:R-:W-:Y:S04]  /*10c00*/  BSSY B1, `(.L_x_422) ;  /* 0x0000006000017945 */ /* 0x000fe80003800000 */
[----:B------:R0:W-:Y:S01]  /*10c10*/  @!P6 STG.E.U8 desc[UR36][R6.64+0x80], R3 ;  /* 0x000080030600e986 */ /* 0x0001e2000c101124 */
[----:B------:R-:W-:Y:S05]  /*10c20*/  @P1 BRA `(.L_x_423) ;  /* 0x00000000000c1947 */ /* 0x000fea0003800000 */
[----:B------:R-:W0:Y:S02]  /*10c30*/  LDG.E.U8 R16, desc[UR36][R14.64+0x81] ;  /* 0x000081240e107981 */ /* 0x000e24000c1e1100 */
[----:B0-----:R-:W-:-:S05]  /*10c40*/  PRMT R3, R16, 0x8880, RZ ;  /* 0x0000888010037816 */ /* 0x001fca00000000ff */
[----:B------:R-:W-:-:S07]  /*10c50*/  IMAD R2, R3, R18, RZ ;  /* 0x0000001203027224 */ /* 0x000fce00078e02ff */
.L_x_423:
[----:B------:R-:W-:Y:S05]  /*10c60*/  BSYNC B1 ;  /* 0x0000000000017941 */ /* 0x000fea0003800000 */
.L_x_422:
        /* <DEDUP_REMOVED lines=12> */
.L_x_425:
[----:B------:R-:W-:Y:S05]  /*10d30*/  BSYNC B1 ;  /* 0x0000000000017941 */ /* 0x000fea0003800000 */
.L_x_424:
[----:B0-----:R-:W-:Y:S01]  /*10d40*/  @!P4 IMAD R3, R90, R17, R2 ;  /* 0x000000115a03c224 */ /* 0x001fe200078e0202 */
[----:B------:R-:W-:Y:S04]  /*10d50*/  BSSY B1, `(.L_x_426) ;  /* 0x0000006000017945 */ /* 0x000fe80003800000 */
[----:B------:R0:W-:Y:S01]  /*10d60*/  @!P4 STG.E.U8 desc[UR36][R8.64+0x80], R3 ;  /* 0x000080030800c986 */ /* 0x0001e2000c101124 */
[----:B------:R-:W-:Y:S05]  /*10d70*/  @P3 BRA `(.L_x_427) ;  /* 0x00000000000c3947 */ /* 0x000fea0003800000 */
[----:B------:R-:W0:Y:S02]  /*10d80*/  LDG.E.U8 R16, desc[UR36][R156.64+0x81] ;  /* 0x000081249c107981 */ /* 0x000e24000c1e1100 */
[----:B0-----:R-:W-:-:S05]  /*10d90*/  PRMT R3, R16, 0x8880, RZ ;  /* 0x0000888010037816 */ /* 0x001fca00000000ff */
[----:B------:R-:W-:-:S07]  /*10da0*/  IMAD R2, R3, R18, RZ ;  /* 0x0000001203027224 */ /* 0x000fce00078e02ff */
.L_x_427:
[----:B------:R-:W-:Y:S05]  /*10db0*/  BSYNC B1 ;  /* 0x0000000000017941 */ /* 0x000fea0003800000 */
.L_x_426:
[----:B------:R-:W-:Y:S01]  /*10dc0*/  @!P3 IMAD R91, R91, R17, R2 ;  /* 0x000000115b5bb224 */ /* 0x000fe200078e0202 */
[----:B------:R-:W-:Y:S04]  /*10dd0*/  BSSY B1, `(.L_x_428) ;  /* 0x0000006000017945 */ /* 0x000fe80003800000 */
[----:B------:R0:W-:Y:S01]  /*10de0*/  @!P3 STG.E.U8 desc[UR36][R8.64+0x81], R91 ;  /* 0x0000815b0800b986 */ /* 0x0001e2000c101124 */
[----:B------:R-:W-:Y:S05]  /*10df0*/  @P5 BRA `(.L_x_429) ;  /* 0x00000000000c5947 */ /* 0x000fea0003800000 */
[----:B------:R-:W0:Y:S02]  /*10e00*/  LDG.E.U8 R16, desc[UR36][R14.64+0x88] ;  /* 0x000088240e107981 */ /* 0x000e24000c1e1100 */
[----:B0-----:R-:W-:-:S05]  /*10e10*/  PRMT R3, R16, 0x8880, RZ ;  /* 0x0000888010037816 */ /* 0x001fca00000000ff */
[----:B------:R-:W-:-:S07]  /*10e20*/  IMAD R2, R3, R18, RZ ;  /* 0x0000001203027224 */ /* 0x000fce00078e02ff */
.L_x_429:
[----:B------:R-:W-:Y:S05]  /*10e30*/  BSYNC B1 ;  /* 0x0000000000017941 */ /* 0x000fea0003800000 */
.L_x_428:
[----:B0-----:R-:W-:Y:S01]  /*10e40*/  @!P5 IMAD R3, R92, R17, R2 ;  /* 0x000000115c03d224 */ /* 0x001fe200078e0202 */
[----:B------:R-:W-:Y:S04]  /*10e50*/  BSSY B1, `(.L_x_430) ;  /* 0x0000006000017945 */ /* 0x000fe80003800000 */
[----:B------:R0:W-:Y:S01]  /*10e60*/  @!P5 STG.E.U8 desc[UR36][R6.64+0x88], R3 ;  /* 0x000088030600d986 */ /* 0x0001e2000c101124 */
[----:B------:R-:W-:Y:S05]  /*10e70*/  @P6 BRA `(.L_x_431) ;  /* 0x00000000000c6947 */ /* 0x000fea0003800000 */
[----:B------:R-:W0:Y:S02]  /*10e80*/  LDG.E.U8 R16, desc[UR36][R14.64+0x89] ;  /* 0x000089240e107981 */ /* 0x000e24000c1e1100 */
[----:B0-----:R-:W-:-:S05]  /*10e90*/  PRMT R3, R16, 0x8880, RZ ;  /* 0x0000888010037816 */ /* 0x001fca00000000ff */
[----:B------:R-:W-:-:S07]  /*10ea0*/  IMAD R2, R3, R18, RZ ;  /* 0x0000001203027224 */ /* 0x000fce00078e02ff */
.L_x_431:
[----:B------:R-:W-:Y:S05]  /*10eb0*/  BSYNC B1 ;  /* 0x0000000000017941 */ /* 0x000fea0003800000 */
.L_x_430:
[----:B------:R-:W-:Y:S01]  /*10ec0*/  @!P6 IMAD R93, R93, R17, R2 ;  /* 0x000000115d5de224 */ /* 0x000fe200078e0202 */
[----:B------:R-:W-:Y:S04]  /*10ed0*/  BSSY B1, `(.L_x_432) ;  /* 0x0000006000017945 */ /* 0x000fe80003800000 */
[----:B------:R0:W-:Y:S01]  /*10ee0*/  @!P6 STG.E.U8 desc[UR36][R6.64+0x89], R93 ;  /* 0x0000895d0600e986 */ /* 0x0001e2000c101124 */
[----:B------:R-:W-:Y:S05]  /*10ef0*/  @P1 BRA `(.L_x_433) ;  /* 0x00000000000c1947 */ /* 0x000fea0003800000 */
[----:B------:R-:W0:Y:S02]  /*10f00*/  LDG.E.U8 R16, desc[UR36][R156.64+0x88] ;  /* 0x000088249c107981 */ /* 0x000e24000c1e1100 */
[----:B0-----:R-:W-:-:S05]  /*10f10*/  PRMT R3, R16, 0x8880, RZ ;  /* 0x0000888010037816 */ /* 0x001fca00000000ff */
[----:B------:R-:W-:-:S07]  /*10f20*/  IMAD R2, R3, R18, RZ ;  /* 0x0000001203027224 */ /* 0x000fce00078e02ff */
.L_x_433:
[----:B------:R-:W-:Y:S05]  /*10f30*/  BSYNC B1 ;  /* 0x0000000000017941 */ /* 0x000fea0003800000 */
.L_x_432:
        /* <DEDUP_REMOVED lines=12> */
.L_x_435:
[----:B------:R-:W-:Y:S05]  /*11000*/  BSYNC B1 ;  /* 0x0000000000017941 */ /* 0x000fea0003800000 */
.L_x_434:
[----:B------:R-:W-:Y:S01]  /*11010*/  @!P4 IMAD R95, R95, R17, R2 ;  /* 0x000000115f5fc224 */ /* 0x000fe200078e0202 */
[----:B------:R-:W-:Y:S04]  /*11020*/  BSSY B1, `(.L_x_436) ;  /* 0x0000006000017945 */ /* 0x000fe80003800000 */
[----:B------:R0:W-:Y:S01]  /*11030*/  @!P4 STG.E.U8 desc[UR36][R8.64+0x89], R95 ;  /* 0x0000895f0800c986 */ /* 0x0001e2000c101124 */
[----:B------:R-:W-:Y:S05]  /*11040*/  @P3 BRA `(.L_x_437) ;  /* 0x00000000000c3947 */ /* 0x000fea0003800000 */
[----:B------:R-:W0:Y:S02]  /*11050*/  LDG.E.U8 R16, desc[UR36][R14.64+0x90] ;  /* 0x000090240e107981 */ /* 0x000e24000c1e1100 */
[----:B0-----:R-:W-:-:S05]  /*11060*/  PRMT R3, R16, 0x8880, RZ ;  /* 0x0000888010037816 */ /* 0x001fca00000000ff */
[----:B------:R-:W-:-:S07]  /*11070*/  IMAD R2, R3, R18, RZ ;  /* 0x0000001203027224 */ /* 0x000fce00078e02ff */
.L_x_437:
[----:B------:R-:W-:Y:S05]  /*11080*/  BSYNC B1 ;  /* 0x0000000000017941 */ /* 0x000fea0003800000 */
.L_x_436:
[----:B0-----:R-:W-:Y:S01]  /*11090*/  @!P3 IMAD R3, R96, R17, R2 ;  /* 0x000000116003b224 */ /* 0x001fe200078e0202 */
[----:B------:R-:W-:Y:S04]  /*110a0*/  BSSY B1, `(.L_x_438) ;  /* 0x0000006000017945 */ /* 0x000fe80003800000 */
[----:B------:R0:W-:Y:S01]  /*110b0*/  @!P3 STG.E.U8 desc[UR36][R6.64+0x90], R3 ;  /* 0x000090030600b986 */ /* 0x0001e2000c101124 */
[----:B------:R-:W-:Y:S05]  /*110c0*/  @P5 BRA `(.L_x_439) ;  /* 0x00000000000c5947 */ /* 0x000fea0003800000 */
[----:B------:R-:W0:Y:S02]  /*110d0*/  LDG.E.U8 R16, desc[UR36][R14.64+0x91] ;  /* 0x000091240e107981 */ /* 0x000e24000c1e1100 */
[----:B0-----:R-:W-:-:S05]  /*110e0*/  PRMT R3, R16, 0x8880, RZ ;  /* 0x0000888010037816 */ /* 0x001fca00000000ff */
[----:B------:R-:W-:-:S07]  /*110f0*/  IMAD R2, R3, R18, RZ ;  /* 0x0000001203027224 */ /* 0x000fce00078e02ff */
.L_x_439:
[----:B------:R-:W-:Y:S05]  /*11100*/  BSYNC B1 ;  /* 0x0000000000017941 */ /* 0x000fea0003800000 */
.L_x_438:
[----:B------:R-:W-:Y:S01]  /*11110*/  @!P5 IMAD R97, R97, R17, R2 ;  /* 0x000000116161d224 */ /* 0x000fe200078e0202 */
[----:B------:R-:W-:Y:S04]  /*11120*/  BSSY B1, `(.L_x_440) ;  /* 0x0000006000017945 */ /* 0x000fe80003800000 */
[----:B------:R0:W-:Y:S01]  /*11130*/  @!P5 STG.E.U8 desc[UR36][R6.64+0x91], R97 ;  /* 0x000091610600d986 */ /* 0x0001e2000c101124 */
[----:B------:R-:W-:Y:S05]  /*11140*/  @P6 BRA `(.L_x_441) ;  /* 0x00000000000c6947 */ /* 0x000fea0003800000 */
[----:B------:R-:W0:Y:S02]  /*11150*/  LDG.E.U8 R16, desc[UR36][R156.64+0x90] ;  /* 0x000090249c107981 */ /* 0x000e24000c1e1100 */
[----:B0-----:R-:W-:-:S05]  /*11160*/  PRMT R3, R16, 0x8880, RZ ;  /* 0x0000888010037816 */ /* 0x001fca00000000ff */
[----:B------:R-:W-:-:S07]  /*11170*/  IMAD R2, R3, R18, RZ ;  /* 0x0000001203027224 */ /* 0x000fce00078e02ff */
.L_x_441:
[----:B------:R-:W-:Y:S05]  /*11180*/  BSYNC B1 ;  /* 0x0000000000017941 */ /* 0x000fea0003800000 */
.L_x_440:
[----:B0-----:R-:W-:Y:S01]  /*11190*/  @!P6 IMAD R3, R98, R17, R2 ;  /* 0x000000116203e224 */ /* 0x001fe200078e0202 */
[----:B------:R-:W-:Y:S04]  /*111a0*/  BSSY B1, `(.L_x_442) ;  /* 0x0000006000017945 */ /* 0x000fe80003800000 */
[----:B------:R0:W-:Y:S01]  /*111b0*/  @!P6 STG.E.U8 desc[UR36][R8.64+0x90], R3 ;  /* 0x000090030800e986 */ /* 0x0001e2000c101124 */
[----:B------:R-:W-:Y:S05]  /*111c0*/  @P1 BRA `(.L_x_443) ;  /* 0x00000000000c1947 */ /* 0x000fea0003800000 */
[----:B------:R-:W0:Y:S02]  /*111d0*/  LDG.E.U8 R16, desc[UR36][R156.64+0x91] ;  /* 0x000091249c107981 */ /* 0x000e24000c1e1100 */
[----:B0-----:R-:W-:-:S05]  /*111e0*/  PRMT R3, R16, 0x8880, RZ ;  /* 0x0000888010037816 */ /* 0x001fca00000000ff */
[----:B------:R-:W-:-:S07]  /*111f0*/  IMAD R2, R3, R18, RZ ;  /* 0x0000001203027224 */ /* 0x000fce00078e02ff */
.L_x_443:
[----:B------:R-:W-:Y:S05]  /*11200*/  BSYNC B1 ;  /* 0x0000000000017941 */ /* 0x000fea0003800000 */
.L_x_442:
        /* <DEDUP_REMOVED lines=12> */
.L_x_445:
[----:B------:R-:W-:Y:S05]  /*112d0*/  BSYNC B1 ;  /* 0x0000000000017941 */ /* 0x000fea0003800000 */
.L_x_444:
[----:B0-----:R-:W-:Y:S01]  /*112e0*/  @!P4 IMAD R3, R100, R17, R2 ;  /* 0x000000116403c224 */ /* 0x001fe200078e0202 */
[----:B------:R-:W-:Y:S04]  /*112f0*/  BSSY B1, `(.L_x_446) ;  /* 0x0000006000017945 */ /* 0x000fe80003800000 */
[----:B------:R0:W-:Y:S01]  /*11300*/  @!P4 STG.E.U8 desc[UR36][R6.64+0x98], R3 ;  /* 0x000098030600c986 */ /* 0x0001e2000c101124 */
[----:B------:R-:W-:Y:S05]  /*11310*/  @P3 BRA `(.L_x_447) ;  /* 0x00000000000c3947 */ /* 0x000fea0003800000 */
[----:B------:R-:W0:Y:S02]  /*11320*/  LDG.E.U8 R16, desc[UR36][R14.64+0x99] ;  /* 0x000099240e107981 */ /* 0x000e24000c1e1100 */
[----:B0-----:R-:W-:-:S05]  /*11330*/  PRMT R3, R16, 0x8880, RZ ;  /* 0x0000888010037816 */ /* 0x001fca00000000ff */
[----:B------:R-:W-:-:S07]  /*11340*/  IMAD R2, R3, R18, RZ ;  /* 0x0000001203027224 */ /* 0x000fce00078e02ff */
.L_x_447:
[----:B------:R-:W-:Y:S05]  /*11350*/  BSYNC B1 ;  /* 0x0000000000017941 */ /* 0x000fea0003800000 */
.L_x_446:
[----:B------:R-:W-:Y:S01]  /*11360*/  @!P3 IMAD R101, R101, R17, R2 ;  /* 0x000000116565b224 */ /* 0x000fe200078e0202 */
[----:B------:R-:W-:Y:S04]  /*11370*/  BSSY B1, `(.L_x_448) ;  /* 0x0000006000017945 */ /* 0x000fe80003800000 */
[----:B------:R0:W-:Y:S01]  /*11380*/  @!P3 STG.E.U8 desc[UR36][R6.64+0x99], R101 ;  /* 0x000099650600b986 */ /* 0x0001e2000c101124 */
[----:B------:R-:W-:Y:S05]  /*11390*/  @P5 BRA `(.L_x_449) ;  /* 0x00000000000c5947 */ /* 0x000fea0003800000 */
[----:B------:R-:W0:Y:S02]  /*113a0*/  LDG.E.U8 R16, desc[UR36][R156.64+0x98] ;  /* 0x000098249c107981 */ /* 0x000e24000c1e1100 */
[----:B0-----:R-:W-:-:S05]  /*113b0*/  PRMT R3, R16, 0x8880, RZ ;  /* 0x0000888010037816 */ /* 0x001fca00000000ff */
[----:B------:R-:W-:-:S07]  /*113c0*/  IMAD R2, R3, R18, RZ ;  /* 0x0000001203027224 */ /* 0x000fce00078e02ff */
.L_x_449:
[----:B------:R-:W-:Y:S05]  /*113d0*/  BSYNC B1 ;  /* 0x0000000000017941 */ /* 0x000fea0003800000 */
.L_x_448:
[----:B0-----:R-:W-:Y:S01]  /*113e0*/  @!P5 IMAD R3, R102, R17, R2 ;  /* 0x000000116603d224 */ /* 0x001fe200078e0202 */
[----:B------:R-:W-:Y:S04]  /*113f0*/  BSSY B1, `(.L_x_450) ;  /* 0x0000006000017945 */ /* 0x000fe80003800000 */
[----:B------:R0:W-:Y:S01]  /*11400*/  @!P5 STG.E.U8 desc[UR36][R8.64+0x98], R3 ;  /* 0x000098030800d986 */ /* 0x0001e2000c101124 */
[----:B------:R-:W-:Y:S05]  /*11410*/  @P6 BRA `(.L_x_451) ;  /* 0x00000000000c6947 */ /* 0x000fea0003800000 */
[----:B------:R-:W0:Y:S02]  /*11420*/  LDG.E.U8 R16, desc[UR36][R156.64+0x99] ;  /* 0x000099249c107981 */ /* 0x000e24000c1e1100 */
[----:B0-----:R-:W-:-:S05]  /*11430*/  PRMT R3, R16, 0x8880, RZ ;  /* 0x0000888010037816 */ /* 0x001fca00000000ff */
[----:B------:R-:W-:-:S07]  /*11440*/  IMAD R2, R3, R18, RZ ;  /* 0x0000001203027224 */ /* 0x000fce00078e02ff */
.L_x_451:
[----:B------:R-:W-:Y:S05]  /*11450*/  BSYNC B1 ;  /* 0x0000000000017941 */ /* 0x000fea0003800000 */
.L_x_450:
[----:B------:R-:W-:Y:S01]  /*11460*/  @!P6 IMAD R103, R103, R17, R2 ;  /* 0x000000116767e224 */ /* 0x000fe200078e0202 */
[----:B------:R-:W-:Y:S04]  /*11470*/  BSSY B1, `(.L_x_452) ;  /* 0x0000006000017945 */ /* 0x000fe80003800000 */
[----:B------:R0:W-:Y:S01]  /*11480*/  @!P6 STG.E.U8 desc[UR36][R8.64+0x99], R103 ;  /* 0x000099670800e986 */ /* 0x0001e2000c101124 */
[----:B------:R-:W-:Y:S05]  /*11490*/  @P1 BRA `(.L_x_453) ;  /* 0x00000000000c1947 */ /* 0x000fea0003800000 */
[----:B------:R-:W0:Y:S02]  /*114a0*/  LDG.E.U8 R16, desc[UR36][R14.64+0xa0] ;  /* 0x0000a0240e107981 */ /* 0x000e24000c1e1100 */
[----:B0-----:R-:W-:-:S05]  /*114b0*/  PRMT R3, R16, 0x8880, RZ ;  /* 0x0000888010037816 */ /* 0x001fca00000000ff */
[----:B------:R-:W-:-:S07]  /*114c0*/  IMAD R2, R3, R18, RZ ;  /* 0x0000001203027224 */ /* 0x000fce00078e02ff */
.L_x_453:
[----:B------:R-:W-:Y:S05]  /*114d0*/  BSYNC B1 ;  /* 0x0000000000017941 */ /* 0x000fea0003800000 */
.L_x_452:
        /* <DEDUP_REMOVED lines=12> */
.L_x_455:
[----:B------:R-:W-:Y:S05]  /*115a0*/  BSYNC B1 ;  /* 0x0000000000017941 */ /* 0x000fea0003800000 */
.L_x_454:
[----:B------:R-:W-:Y:S01]  /*115b0*/  @!P4 IMAD R105, R105, R17, R2 ;  /* 0x000000116969c224 */ /* 0x000fe200078e0202 */
[----:B------:R-:W-:Y:S04]  /*115c0*/  BSSY B1, `(.L_x_456) ;  /* 0x0000006000017945 */ /* 0x000fe80003800000 */
[----:B------:R0:W-:Y:S01]  /*115d0*/  @!P4 STG.E.U8 desc[UR36][R6.64+0xa1], R105 ;  /* 0x0000a1690600c986 */ /* 0x0001e2000c101124 */
[----:B------:R-:W-:Y:S05]  /*115e0*/  @P3 BRA `(.L_x_457) ;  /* 0x00000000000c3947 */ /* 0x000fea0003800000 */
[----:B------:R-:W0:Y:S02]  /*115f0*/  LDG.E.U8 R16, desc[UR36][R156.64+0xa0] ;  /* 0x0000a0249c107981 */ /* 0x000e24000c1e1100 */
[----:B0-----:R-:W-:-:S05]  /*11600*/  PRMT R3, R16, 0x8880, RZ ;  /* 0x0000888010037816 */ /* 0x001fca00000000ff */
[----:B------:R-:W-:-:S07]  /*11610*/  IMAD R2, R3, R18, RZ ;  /* 0x0000001203027224 */ /* 0x000fce00078e02ff */
.L_x_457:
[----:B------:R-:W-:Y:S05]  /*11620*/  BSYNC B1 ;  /* 0x0000000000017941 */ /* 0x000fea0003800000 */
.L_x_456:
[----:B0-----:R-:W-:Y:S01]  /*11630*/  @!P3 IMAD R3, R106, R17, R2 ;  /* 0x000000116a03b224 */ /* 0x001fe200078e0202 */
[----:B------:R-:W-:Y:S04]  /*11640*/  BSSY B1, `(.L_x_458) ;  /* 0x0000006000017945 */ /* 0x000fe80003800000 */
[----:B------:R0:W-:Y:S01]  /*11650*/  @!P3 STG.E.U8 desc[UR36][R8.64+0xa0], R3 ;  /* 0x0000a0030800b986 */ /* 0x0001e2000c101124 */
[----:B------:R-:W-:Y:S05]  /*11660*/  @P5 BRA `(.L_x_459) ;  /* 0x00000000000c5947 */ /* 0x000fea0003800000 */
[----:B------:R-:W0:Y:S02]  /*11670*/  LDG.E.U8 R16, desc[UR36][R156.64+0xa1] ;  /* 0x0000a1249c107981 */ /* 0x000e24000c1e1100 */
[----:B0-----:R-:W-:-:S05]  /*11680*/  PRMT R3, R16, 0x8880, RZ ;  /* 0x0000888010037816 */ /* 0x001fca00000000ff */
[----:B------:R-:W-:-:S07]  /*11690*/  IMAD R2, R3, R18, RZ ;  /* 0x0000001203027224 */ /* 0x000fce00078e02ff */
.L_x_459:
[----:B------:R-:W-:Y:S05]  /*116a0*/  BSYNC B1 ;  /* 0x0000000000017941 */ /* 0x000fea0003800000 */
.L_x_458:
[----:B------:R-:W-:Y:S01]  /*116b0*/  @!P5 IMAD R107, R107, R17, R2 ;  /* 0x000000116b6bd224 */ /* 0x000fe200078e0202 */
[----:B------:R-:W-:Y:S04]  /*116c0*/  BSSY B1, `(.L_x_460) ;  /* 0x0000006000017945 */ /* 0x000fe80003800000 */
[----:B------:R0:W-:Y:S01]  /*116d0*/  @!P5 STG.E.U8 desc[UR36][R8.64+0xa1], R107 ;  /* 0x0000a16b0800d986 */ /* 0x0001e2000c101124 */
[----:B------:R-:W-:Y:S05]  /*116e0*/  @P6 BRA `(.L_x_461) ;  /* 0x00000000000c6947 */ /* 0x000fea0003800000 */
[----:B------:R-:W0:Y:S02]  /*116f0*/  LDG.E.U8 R16, desc[UR36][R14.64+0xa8] ;  /* 0x0000a8240e107981 */ /* 0x000e24000c1e1100 */
[----:B0-----:R-:W-:-:S05]  /*11700*/  PRMT R3, R16, 0x8880, RZ ;  /* 0x0000888010037816 */ /* 0x001fca00000000ff */
[----:B------:R-:W-:-:S07]  /*11710*/  IMAD R2, R3, R18, RZ ;  /* 0x0000001203027224 */ /* 0x000fce00078e02ff */
.L_x_461:
[----:B------:R-:W-:Y:S05]  /*11720*/  BSYNC B1 ;  /* 0x0000000000017941 */ /* 0x000fea0003800000 */
.L_x_460:
[----:B0-----:R-:W-:Y:S01]  /*11730*/  @!P6 IMAD R3, R108, R17, R2 ;  /* 0x000000116c03e224 */ /* 0x001fe200078e0202 */
[----:B------:R-:W-:Y:S04]  /*11740*/  BSSY B1, `(.L_x_462) ;  /* 0x0000006000017945 */ /* 0x000fe80003800000 */
[----:B------:R0:W-:Y:S01]  /*11750*/  @!P6 STG.E.U8 desc[UR36][R6.64+0xa8], R3 ;  /* 0x0000a8030600e986 */ /* 0x0001e2000c101124 */
[----:B------:R-:W-:Y:S05]  /*11760*/  @P1 BRA `(.L_x_463) ;  /* 0x00000000000c1947 */ /* 0x000fea0003800000 */
[----:B------:R-:W0:Y:S02]  /*11770*/  LDG.E.U8 R16, desc[UR36][R14.64+0xa9] ;  /* 0x0000a9240e107981 */ /* 0x000e24000c1e1100 */
[----:B0-----:R-:W-:-:S05]  /*11780*/  PRMT R3, R16, 0x8880, RZ ;  /* 0x0000888010037816 */ /* 0x001fca00000000ff */
[----:B------:R-:W-:-:S07]  /*11790*/  IMAD R2, R3, R18, RZ ;  /* 0x0000001203027224 */ /* 0x000fce00078e02ff */
.L_x_463:
[----:B------:R-:W-:Y:S05]  /*117a0*/  BSYNC B1 ;  /* 0x0000000000017941 */ /* 0x000fea0003800000 */
.L_x_462:
        /* <DEDUP_REMOVED lines=12> */
.L_x_465:
[----:B------:R-:W-:Y:S05]  /*11870*/  BSYNC B1 ;  /* 0x0000000000017941 */ /* 0x000fea0003800000 */
.L_x_464:
[----:B0-----:R-:W-:Y:S01]  /*11880*/  @!P4 IMAD R3, R110, R17, R2 ;  /* 0x000000116e03c224 */ /* 0x001fe200078e0202 */
[----:B------:R-:W-:Y:S04]  /*11890*/  BSSY B1, `(.L_x_466) ;  /* 0x0000006000017945 */ /* 0x000fe80003800000 */
[----:B------:R0:W-:Y:S01]  /*118a0*/  @!P4 STG.E.U8 desc[UR36][R8.64+0xa8], R3 ;  /* 0x0000a8030800c986 */ /* 0x0001e2000c101124 */
[----:B------:R-:W-:Y:S05]  /*118b0*/  @P3 BRA `(.L_x_467) ;  /* 0x00000000000c3947 */ /* 0x000fea0003800000 */
[----:B------:R-:W0:Y:S02]  /*118c0*/  LDG.E.U8 R16, desc[UR36][R156.64+0xa9] ;  /* 0x0000a9249c107981 */ /* 0x000e24000c1e1100 */
[----:B0-----:R-:W-:-:S05]  /*118d0*/  PRMT R3, R16, 0x8880, RZ ;  /* 0x0000888010037816 */ /* 0x001fca00000000ff */
[----:B------:R-:W-:-:S07]  /*118e0*/  IMAD R2, R3, R18, RZ ;  /* 0x0000001203027224 */ /* 0x000fce00078e02ff */
.L_x_467:
[----:B------:R-:W-:Y:S05]  /*118f0*/  BSYNC B1 ;  /* 0x0000000000017941 */ /* 0x000fea0003800000 */
.L_x_466:
[----:B------:R-:W-:Y:S01]  /*11900*/  @!P3 IMAD R111, R111, R17, R2 ;  /* 0x000000116f6fb224 */ /* 0x000fe200078e0202 */
[----:B------:R-:W-:Y:S04]  /*11910*/  BSSY B1, `(.L_x_468) ;  /* 0x0000006000017945 */ /* 0x000fe80003800000 */
[----:B------:R0:W-:Y:S01]  /*11920*/  @!P3 STG.E.U8 desc[UR36][R8.64+0xa9], R111 ;  /* 0x0000a96f0800b986 */ /* 0x0001e2000c101124 */
[----:B------:R-:W-:Y:S05]  /*11930*/  @P5 BRA `(.L_x_469) ;  /* 0x00000000000c5947 */ /* 0x000fea0003800000 */
[----:B------:R-:W0:Y:S02]  /*11940*/  LDG.E.U8 R16, desc[UR36][R14.64+0xb0] ;  /* 0x0000b0240e107981 */ /* 0x000e24000c1e1100 */
[----:B0-----:R-:W-:-:S05]  /*11950*/  PRMT R3, R16, 0x8880, RZ ;  /* 0x0000888010037816 */ /* 0x001fca00000000ff */
[----:B------:R-:W-:-:S07]  /*11960*/  IMAD R2, R3, R18, RZ ;  /* 0x0000001203027224 */ /* 0x000fce00078e02ff */
.L_x_469:
[----:B------:R-:W-:Y:S05]  /*11970*/  BSYNC B1 ;  /* 0x0000000000017941 */ /* 0x000fea0003800000 */
.L_x_468:
[----:B0-----:R-:W-:Y:S01]  /*11980*/  @!P5 IMAD R3, R112, R17, R2 ;  /* 0x000000117003d224 */ /* 0x001fe200078e0202 */
[----:B------:R-:W-:Y:S04]  /*11990*/  BSSY B1, `(.L_x_470) ;  /* 0x0000006000017945 */ /* 0x000fe80003800000 */
[----:B------:R0:W-:Y:S01]  /*119a0*/  @!P5 STG.E.U8 desc[UR36][R6.64+0xb0], R3 ;  /* 0x0000b0030600d986 */ /* 0x0001e2000c101124 */
[----:B------:R-:W-:Y:S05]  /*119b0*/  @P6 BRA `(.L_x_471) ;  /* 0x00000000000c6947 */ /* 0x000fea0003800000 */
[----:B------:R-:W0:Y:S02]  /*119c0*/  LDG.E.U8 R16, desc[UR36][R14.64+0xb1] ;  /* 0x0000b1240e107981 */ /* 0x000e24000c1e1100 */
[----:B0-----:R-:W-:-:S05]  /*119d0*/  PRMT R3, R16, 0x8880, RZ ;  /* 0x0000888010037816 */ /* 0x001fca00000000ff */
[----:B------:R-:W-:-:S07]  /*119e0*/  IMAD R2, R3, R18, RZ ;  /* 0x0000001203027224 */ /* 0x000fce00078e02ff */
.L_x_471:
[----:B------:R-:W-:Y:S05]  /*119f0*/  BSYNC B1 ;  /* 0x0000000000017941 */ /* 0x000fea0003800000 */
.L_x_470:
[----:B------:R-:W-:Y:S01]  /*11a00*/  @!P6 IMAD R113, R113, R17, R2 ;  /* 0x000000117171e224 */ /* 0x000fe200078e0202 */
[----:B------:R-:W-:Y:S04]  /*11a10*/  BSSY B1, `(.L_x_472) ;  /* 0x0000006000017945 */ /* 0x000fe80003800000 */
[----:B------:R0:W-:Y:S01]  /*11a20*/  @!P6 STG.E.U8 desc[UR36][R6.64+0xb1], R113 ;  /* 0x0000b1710600e986 */ /* 0x0001e2000c101124 */
[----:B------:R-:W-:Y:S05]  /*11a30*/  @P1 BRA `(.L_x_473) ;  /* 0x00000000000c1947 */ /* 0x000fea0003800000 */
[----:B------:R-:W0:Y:S02]  /*11a40*/  LDG.E.U8 R16, desc[UR36][R156.64+0xb0] ;  /* 0x0000b0249c107981 */ /* 0x000e24000c1e1100 */
[----:B0-----:R-:W-:-:S05]  /*11a50*/  PRMT R3, R16, 0x8880, RZ ;  /* 0x0000888010037816 */ /* 0x001fca00000000ff */
[----:B------:R-:W-:-:S07]  /*11a60*/  IMAD R2, R3, R18, RZ ;  /* 0x0000001203027224 */ /* 0x000fce00078e02ff */
.L_x_473:
[----:B------:R-:W-:Y:S05]  /*11a70*/  BSYNC B1 ;  /* 0x0000000000017941 */ /* 0x000fea0003800000 */
.L_x_472:
        /* <DEDUP_REMOVED lines=12> */
.L_x_475:
[----:B------:R-:W-:Y:S05]  /*11b40*/  BSYNC B1 ;  /* 0x0000000000017941 */ /* 0x000fea0003800000 */
.L_x_474:
[----:B------:R-:W-:Y:S01]  /*11b50*/  @!P4 IMAD R115, R115, R17, R2 ;  /* 0x000000117373c224 */ /* 0x000fe200078e0202 */
[----:B------:R-:W-:Y:S04]  /*11b60*/  BSSY B1, `(.L_x_476) ;  /* 0x0000006000017945 */ /* 0x000fe80003800000 */
[----:B------:R0:W-:Y:S01]  /*11b70*/  @!P4 STG.E.U8 desc[UR36][R8.64+0xb1], R115 ;  /* 0x0000b1730800c986 */ /* 0x0001e2000c101124 */
[----:B------:R-:W-:Y:S05]  /*11b80*/  @P3 BRA `(.L_x_477) ;  /* 0x00000000000c3947 */ /* 0x000fea0003800000 */
[----:B------:R-:W0:Y:S02]  /*11b90*/  LDG.E.U8 R16, desc[UR36][R14.64+0xb8] ;  /* 0x0000b8240e107981 */ /* 0x000e24000c1e1100 */
[----:B0-----:R-:W-:-:S05]  /*11ba0*/  PRMT R3, R16, 0x8880, RZ ;  /* 0x0000888010037816 */ /* 0x001fca00000000ff */
[----:B------:R-:W-:-:S07]  /*11bb0*/  IMAD R2, R3, R18, RZ ;  /* 0x0000001203027224 */ /* 0x000fce00078e02ff */
.L_x_477:
[----:B------:R-:W-:Y:S05]  /*11bc0*/  BSYNC B1 ;  /* 0x0000000000017941 */ /* 0x000fea0003800000 */
.L_x_476:
[----:B0-----:R-:W-:Y:S01]  /*11bd0*/  @!P3 IMAD R3, R116, R17, R2 ;  /* 0x000000117403b224 */ /* 0x001fe200078e0202 */
[----:B------:R-:W-:Y:S04]  /*11be0*/  BSSY B1, `(.L_x_478) ;  /* 0x0000006000017945 */ /* 0x000fe80003800000 */
[----:B------:R0:W-:Y:S01]  /*11bf0*/  @!P3 STG.E.U8 desc[UR36][R6.64+0xb8], R3 ;  /* 0x0000b8030600b986 */ /* 0x0001e2000c101124 */
[----:B------:R-:W-:Y:S05]  /*11c00*/  @P5 BRA `(.L_x_479) ;  /* 0x00000000000c5947 */ /* 0x000fea0003800000 */
[----:B------:R-:W0:Y:S02]  /*11c10*/  LDG.E.U8 R16, desc[UR36][R14.64+0xb9] ;  /* 0x0000b9240e107981 */ /* 0x000e24000c1e1100 */
[----:B0-----:R-:W-:-:S05]  /*11c20*/  PRMT R3, R16, 0x8880, RZ ;  /* 0x0000888010037816 */ /* 0x001fca00000000ff */
[----:B------:R-:W-:-:S07]  /*11c30*/  IMAD R2, R3, R18, RZ ;  /* 0x0000001203027224 */ /* 0x000fce00078e02ff */
.L_x_479:
[----:B------:R-:W-:Y:S05]  /*11c40*/  BSYNC B1 ;  /* 0x0000000000017941 */ /* 0x000fea0003800000 */
.L_x_478:
[----:B------:R-:W-:Y:S01]  /*11c50*/  @!P5 IMAD R117, R117, R17, R2 ;  /* 0x000000117575d224 */ /* 0x000fe200078e0202 */
[----:B------:R-:W-:Y:S04]  /*11c60*/  BSSY B1, `(.L_x_480) ;  /* 0x0000006000017945 */ /* 0x000fe80003800000 */
[----:B------:R0:W-:Y:S01]  /*11c70*/  @!P5 STG.E.U8 desc[UR36][R6.64+0xb9], R117 ;  /* 0x0000b9750600d986 */ /* 0x0001e2000c101124 */
[----:B------:R-:W-:Y:S05]  /*11c80*/  @P6 BRA `(.L_x_481) ;  /* 0x00000000000c6947 */ /* 0x000fea0003800000 */
[----:B------:R-:W0:Y:S02]  /*11c90*/  LDG.E.U8 R16, desc[UR36][R156.64+0xb8] ;  /* 0x0000b8249c107981 */ /* 0x000e24000c1e1100 */
[----:B0-----:R-:W-:-:S05]  /*11ca0*/  PRMT R3, R16, 0x8880, RZ ;  /* 0x0000888010037816 */ /* 0x001fca00000000ff */
[----:B------:R-:W-:-:S07]  /*11cb0*/  IMAD R2, R3, R18, RZ ;  /* 0x0000001203027224 */ /* 0x000fce00078e02ff */
.L_x_481:
[----:B------:R-:W-:Y:S05]  /*11cc0*/  BSYNC B1 ;  /* 0x0000000000017941 */ /* 0x000fea0003800000 */
.L_x_480:
[----:B0-----:R-:W-:Y:S01]  /*11cd0*/  @!P6 IMAD R3, R118, R17, R2 ;  /* 0x000000117603e224 */ /* 0x001fe200078e0202 */
[----:B------:R-:W-:Y:S04]  /*11ce0*/  BSSY B1, `(.L_x_482) ;  /* 0x0000006000017945 */ /* 0x000fe80003800000 */
[----:B------:R0:W-:Y:S01]  /*11cf0*/  @!P6 STG.E.U8 desc[UR36][R8.64+0xb8], R3 ;  /* 0x0000b8030800e986 */ /* 0x0001e2000c101124 */
[----:B------:R-:W-:Y:S05]  /*11d00*/  @P1 BRA `(.L_x_483) ;  /* 0x00000000000c1947 */ /* 0x000fea0003800000 */
[----:B------:R-:W0:Y:S02]  /*11d10*/  LDG.E.U8 R16, desc[UR36][R156.64+0xb9] ;  /* 0x0000b9249c107981 */ /* 0x000e24000c1e1100 */
[----:B0-----:R-:W-:-:S05]  /*11d20*/  PRMT R3, R16, 0x8880, RZ ;  /* 0x0000888010037816 */ /* 0x001fca00000000ff */
[----:B------:R-:W-:-:S07]  /*11d30*/  IMAD R2, R3, R18, RZ ;  /* 0x0000001203027224 */ /* 0x000fce00078e02ff */
.L_x_483:
[----:B------:R-:W-:Y:S05]  /*11d40*/  BSYNC B1 ;  /* 0x0000000000017941 */ /* 0x000fea0003800000 */
.L_x_482:
        /* <DEDUP_REMOVED lines=12> */
.L_x_485:
[----:B------:R-:W-:Y:S05]  /*11e10*/  BSYNC B1 ;  /* 0x0000000000017941 */ /* 0x000fea0003800000 */
.L_x_484:
[----:B0-----:R-:W-:Y:S01]  /*11e20*/  @!P4 IMAD R3, R120, R17, R2 ;  /* 0x000000117803c224 */ /* 0x001fe200078e0202 */
[----:B------:R-:W-:Y:S04]  /*11e30*/  BSSY B1, `(.L_x_486) ;  /* 0x0000006000017945 */ /* 0x000fe80003800000 */
[----:B------:R0:W-:Y:S01]  /*11e40*/  @!P4 STG.E.U8 desc[UR36][R6.64+0xc0], R3 ;  /* 0x0000c0030600c986 */ /* 0x0001e2000c101124 */
[----:B------:R-:W-:Y:S05]  /*11e50*/  @P3 BRA `(.L_x_487) ;  /* 0x00000000000c3947 */ /* 0x000fea0003800000 */
[----:B------:R-:W0:Y:S02]  /*11e60*/  LDG.E.U8 R16, desc[UR36][R14.64+0xc1] ;  /* 0x0000c1240e107981 */ /* 0x000e24000c1e1100 */
[----:B0-----:R-:W-:-:S05]  /*11e70*/  PRMT R3, R16, 0x8880, RZ ;  /* 0x0000888010037816 */ /* 0x001fca00000000ff */
[----:B------:R-:W-:-:S07]  /*11e80*/  IMAD R2, R3, R18, RZ ;  /* 0x0000001203027224 */ /* 0x000fce00078e02ff */
.L_x_487:
[----:B------:R-:W-:Y:S05]  /*11e90*/  BSYNC B1 ;  /* 0x0000000000017941 */ /* 0x000fea0003800000 */
.L_x_486:
[----:B------:R-:W-:Y:S01]  /*11ea0*/  @!P3 IMAD R121, R121, R17, R2 ;  /* 0x000000117979b224 */ /* 0x000fe200078e0202 */
[----:B------:R-:W-:Y:S04]  /*11eb0*/  BSSY B1, `(.L_x_488) ;  /* 0x0000006000017945 */ /* 0x000fe80003800000 */
[----:B------:R0:W-:Y:S01]  /*11ec0*/  @!P3 STG.E.U8 desc[UR36][R6.64+0xc1], R121 ;  /* 0x0000c1790600b986 */ /* 0x0001e2000c101124 */
[----:B------:R-:W-:Y:S05]  /*11ed0*/  @P5 BRA `(.L_x_489) ;  /* 0x00000000000c5947 */ /* 0x000fea0003800000 */
[----:B------:R-:W0:Y:S02]  /*11ee0*/  LDG.E.U8 R16, desc[UR36][R156.64+0xc0] ;  /* 0x0000c0249c107981 */ /* 0x000e24000c1e1100 */
[----:B0-----:R-:W-:-:S05]  /*11ef0*/  PRMT R3, R16, 0x8880, RZ ;  /* 0x0000888010037816 */ /* 0x001fca00000000ff */
[----:B------:R-:W-:-:S07]  /*11f00*/  IMAD R2, R3, R18, RZ ;  /* 0x0000001203027224 */ /* 0x000fce00078e02ff */
.L_x_489:
[----:B------:R-:W-:Y:S05]  /*11f10*/  BSYNC B1 ;  /* 0x0000000000017941 */ /* 0x000fea0003800000 */
.L_x_488:
[----:B0-----:R-:W-:Y:S01]  /*11f20*/  @!P5 IMAD R3, R122, R17, R2 ;  /* 0x000000117a03d224 */ /* 0x001fe200078e0202 */
[----:B------:R-:W-:Y:S04]  /*11f30*/  BSSY B1, `(.L_x_490) ;  /* 0x0000006000017945 */ /* 0x000fe80003800000 */
[----:B------:R0:W-:Y:S01]  /*11f40*/  @!P5 STG.E.U8 desc[UR36][R8.64+0xc0], R3 ;  /* 0x0000c0030800d986 */ /* 0x0001e2000c101124 */
[----:B------:R-:W-:Y:S05]  /*11f50*/  @P6 BRA `(.L_x_491) ;  /* 0x00000000000c6947 */ /* 0x000fea0003800000 */
[----:B------:R-:W0:Y:S02]  /*11f60*/  LDG.E.U8 R16, desc[UR36][R156.64+0xc1] ;  /* 0x0000c1249c107981 */ /* 0x000e24000c1e1100 */
[----:B0-----:R-:W-:-:S05]  /*11f70*/  PRMT R3, R16, 0x8880, RZ ;  /* 0x0000888010037816 */ /* 0x001fca00000000ff */
[----:B------:R-:W-:-:S07]  /*11f80*/  IMAD R2, R3, R18, RZ ;  /* 0x0000001203027224 */ /* 0x000fce00078e02ff */
.L_x_491:
[----:B------:R-:W-:Y:S05]  /*11f90*/  BSYNC B1 ;  /* 0x0000000000017941 */ /* 0x000fea0003800000 */
.L_x_490:
[----:B------:R-:W-:Y:S01]  /*11fa0*/  @!P6 IMAD R123, R123, R17, R2 ;  /* 0x000000117b7be224 */ /* 0x000fe200078e0202 */
[----:B------:R-:W-:Y:S04]  /*11fb0*/  BSSY B1, `(.L_x_492) ;  /* 0x0000006000017945 */ /* 0x000fe80003800000 */
[----:B------:R0:W-:Y:S01]  /*11fc0*/  @!P6 STG.E.U8 desc[UR36][R8.64+0xc1], R123 ;  /* 0x0000c17b0800e986 */ /* 0x0001e2000c101124 */
[----:B------:R-:W-:Y:S05]  /*11fd0*/  @P1 BRA `(.L_x_493) ;  /* 0x00000000000c1947 */ /* 0x000fea0003800000 */
[----:B------:R-:W0:Y:S02]  /*11fe0*/  LDG.E.U8 R16, desc[UR36][R14.64+0xc8] ;  /* 0x0000c8240e107981 */ /* 0x000e24000c1e1100 */
[----:B0-----:R-:W-:-:S05]  /*11ff0*/  PRMT R3, R16, 0x8880, RZ ;  /* 0x0000888010037816 */ /* 0x001fca00000000ff */
[----:B------:R-:W-:-:S07]  /*12000*/  IMAD R2, R3, R18, RZ ;  /* 0x0000001203027224 */ /* 0x000fce00078e02ff */
.L_x_493:
[----:B------:R-:W-:Y:S05]  /*12010*/  BSYNC B1 ;  /* 0x0000000000017941 */ /* 0x000fea0003800000 */
.L_x_492:
        /* <DEDUP_REMOVED lines=12> */
.L_x_495:
[----:B------:R-:W-:Y:S05]  /*120e0*/  BSYNC B1 ;  /* 0x0000000000017941 */ /* 0x000fea0003800000 */
.L_x_494:
[----:B------:R-:W-:Y:S01]  /*120f0*/  @!P4 IMAD R125, R125, R17, R2 ;  /* 0x000000117d7dc224 */ /* 0x000fe200078e0202 */
[----:B------:R-:W-:Y:S04]  /*12100*/  BSSY B1, `(.L_x_496) ;  /* 0x0000006000017945 */ /* 0x000fe80003800000 */
[----:B------:R0:W-:Y:S01]  /*12110*/  @!P4 STG.E.U8 desc[UR36][R6.64+0xc9], R125 ;  /* 0x0000c97d0600c986 */ /* 0x0001e2000c101124 */
[----:B------:R-:W-:Y:S05]  /*12120*/  @P3 BRA `(.L_x_497) ;  /* 0x00000000000c3947 */ /* 0x000fea0003800000 */
[----:B------:R-:W0:Y:S02]  /*12130*/  LDG.E.U8 R16, desc[UR36][R156.64+0xc8] ;  /* 0x0000c8249c107981 */ /* 0x000e24000c1e1100 */
[----:B0-----:R-:W-:-:S05]  /*12140*/  PRMT R3, R16, 0x8880, RZ ;  /* 0x0000888010037816 */ /* 0x001fca00000000ff */
[----:B------:R-:W-:-:S07]  /*12150*/  IMAD R2, R3, R18, RZ ;  /* 0x0000001203027224 */ /* 0x000fce00078e02ff */
.L_x_497:
[----:B------:R-:W-:Y:S05]  /*12160*/  BSYNC B1 ;  /* 0x0000000000017941 */ /* 0x000fea0003800000 */
.L_x_496:
[----:B0-----:R-:W-:Y:S01]  /*12170*/  @!P3 IMAD R3, R126, R17, R2 ;  /* 0x000000117e03b224 */ /* 0x001fe200078e0202 */
[----:B------:R-:W-:Y:S04]  /*12180*/  BSSY B1, `(.L_x_498) ;  /* 0x0000006000017945 */ /* 0x000fe80003800000 */
[----:B------:R0:W-:Y:S01]  /*12190*/  @!P3 STG.E.U8 desc[UR36][R8.64+0xc8], R3 ;  /* 0x0000c8030800b986 */ /* 0x0001e2000c101124 */
[----:B------:R-:W-:Y:S05]  /*121a0*/  @P5 BRA `(.L_x_499) ;  /* 0x00000000000c5947 */ /* 0x000fea0003800000 */
[----:B------:R-:W0:Y:S02]  /*121b0*/  LDG.E.U8 R16, desc[UR36][R156.64+0xc9] ;  /* 0x0000c9249c107981 */ /* 0x000e24000c1e1100 */
[----:B0-----:R-:W-:-:S05]  /*121c0*/  PRMT R3, R16, 0x8880, RZ ;  /* 0x0000888010037816 */ /* 0x001fca00000000ff */
[----:B------:R-:W-:-:S07]  /*121d0*/  IMAD R2, R3, R18, RZ ;  /* 0x0000001203027224 */ /* 0x000fce00078e02ff */
.L_x_499:
[----:B------:R-:W-:Y:S05]  /*121e0*/  BSYNC B1 ;  /* 0x0000000000017941 */ /* 0x000fea0003800000 */
.L_x_498:
[----:B------:R-:W-:Y:S01]  /*121f0*/  @!P5 IMAD R127, R127, R17, R2 ;  /* 0x000000117f7fd224 */ /* 0x000fe200078e0202 */
[----:B------:R-:W-:Y:S04]  /*12200*/  BSSY B1, `(.L_x_500) ;  /* 0x0000006000017945 */ /* 0x000fe80003800000 */
[----:B------:R0:W-:Y:S01]  /*12210*/  @!P5 STG.E.U8 desc[UR36][R8.64+0xc9], R127 ;  /* 0x0000c97f0800d986 */ /* 0x0001e2000c101124 */
[----:B------:R-:W-:Y:S05]  /*12220*/  @P6 BRA `(.L_x_501) ;  /* 0x00000000000c6947 */ /* 0x000fea0003800000 */
[----:B------:R-:W0:Y:S02]  /*12230*/  LDG.E.U8 R16, desc[UR36][R14.64+0xd0] ;  /* 0x0000d0240e107981 */ /* 0x000e24000c1e1100 */
[----:B0-----:R-:W-:-:S05]  /*12240*/  PRMT R3, R16, 0x8880, RZ ;  /* 0x0000888010037816 */ /* 0x001fca00000000ff */
[----:B------:R-:W-:-:S07]  /*12250*/  IMAD R2, R3, R18, RZ ;  /* 0x0000001203027224 */ /* 0x000fce00078e02ff */
.L_x_501:
[----:B------:R-:W-:Y:S05]  /*12260*/  BSYNC B1 ;  /* 0x0000000000017941 */ /* 0x000fea0003800000 */
.L_x_500:
[----:B0-----:R-:W-:Y:S01]  /*12270*/  @!P6 IMAD R3, R128, R17, R2 ;  /* 0x000000118003e224 */ /* 0x001fe200078e0202 */
[----:B------:R-:W-:Y:S04]  /*12280*/  BSSY B1, `(.L_x_502) ;  /* 0x0000006000017945 */ /* 0x000fe80003800000 */
[----:B------:R0:W-:Y:S01]  /*12290*/  @!P6 STG.E.U8 desc[UR36][R6.64+0xd0], R3 ;  /* 0x0000d0030600e986 */ /* 0x0001e2000c101124 */
[----:B------:R-:W-:Y:S05]  /*122a0*/  @P1 BRA `(.L_x_503) ;  /* 0x00000000000c1947 */ /* 0x000fea0003800000 */
[----:B------:R-:W0:Y:S02]  /*122b0*/  LDG.E.U8 R16, desc[UR36][R14.64+0xd1] ;  /* 0x0000d1240e107981 */ /* 0x000e24000c1e1100 */
[----:B0-----:R-:W-:-:S05]  /*122c0*/  PRMT R3, R16, 0x8880, RZ ;  /* 0x0000888010037816 */ /* 0x001fca00000000ff */
[----:B------:R-:W-:-:S07]  /*122d0*/  IMAD R2, R3, R18, RZ ;  /* 0x0000001203027224 */ /* 0x000fce00078e02ff */
.L_x_503:
[----:B------:R-:W-:Y:S05]  /*122e0*/  BSYNC B1 ;  /* 0x0000000000017941 */ /* 0x000fea0003800000 */
.L_x_502:
        /* <DEDUP_REMOVED lines=12> */
.L_x_505:
[----:B------:R-:W-:Y:S05]  /*123b0*/  BSYNC B1 ;  /* 0x0000000000017941 */ /* 0x000fea0003800000 */
.L_x_504:
[----:B0-----:R-:W-:Y:S01]  /*123c0*/  @!P4 IMAD R3, R130, R17, R2 ;  /* 0x000000118203c224 */ /* 0x001fe200078e0202 */
[----:B------:R-:W-:Y:S04]  /*123d0*/  BSSY B1, `(.L_x_506) ;  /* 0x0000006000017945 */ /* 0x000fe80003800000 */
[----:B------:R0:W-:Y:S01]  /*123e0*/  @!P4 STG.E.U8 desc[UR36][R8.64+0xd0], R3 ;  /* 0x0000d0030800c986 */ /* 0x0001e2000c101124 */
[----:B------:R-:W-:Y:S05]  /*123f0*/  @P3 BRA `(.L_x_507) ;  /* 0x00000000000c3947 */ /* 0x000fea0003800000 */
[----:B------:R-:W0:Y:S02]  /*12400*/  LDG.E.U8 R16, desc[UR36][R156.64+0xd1] ;  /* 0x0000d1249c107981 */ /* 0x000e24000c1e1100 */
[----:B0-----:R-:W-:-:S05]  /*12410*/  PRMT R3, R16, 0x8880, RZ ;  /* 0x0000888010037816 */ /* 0x001fca00000000ff */
[----:B------:R-:W-:-:S07]  /*12420*/  IMAD R2, R3, R18, RZ ;  /* 0x0000001203027224 */ /* 0x000fce00078e02ff */
.L_x_507:
[----:B------:R-:W-:Y:S05]  /*12430*/  BSYNC B1 ;  /* 0x0000000000017941 */ /* 0x000fea0003800000 */
.L_x_506:
[----:B------:R-:W-:Y:S01]  /*12440*/  @!P3 IMAD R131, R131, R17, R2 ;  /* 0x000000118383b224 */ /* 0x000fe200078e0202 */
[----:B------:R-:W-:Y:S04]  /*12450*/  BSSY B1, `(.L_x_508) ;  /* 0x0000006000017945 */ /* 0x000fe80003800000 */
[----:B------:R0:W-:Y:S01]  /*12460*/  @!P3 STG.E.U8 desc[UR36][R8.64+0xd1], R131 ;  /* 0x0000d1830800b986 */ /* 0x0001e2000c101124 */
[----:B------:R-:W-:Y:S05]  /*12470*/  @P5 BRA `(.L_x_509) ;  /* 0x00000000000c5947 */ /* 0x000fea0003800000 */
[----:B------:R-:W0:Y:S02]  /*12480*/  LDG.E.U8 R16, desc[UR36][R14.64+0xd8] ;  /* 0x0000d8240e107981 */ /* 0x000e24000c1e1100 */
[----:B0-----:R-:W-:-:S05]  /*12490*/  PRMT R3, R16, 0x8880, RZ ;  /* 0x0000888010037816 */ /* 0x001fca00000000ff */
[----:B------:R-:W-:-:S07]  /*124a0*/  IMAD R2, R3, R18, RZ ;  /* 0x0000001203027224 */ /* 0x000fce00078e02ff */
.L_x_509:
[----:B------:R-:W-:Y:S05]  /*124b0*/  BSYNC B1 ;  /* 0x0000000000017941 */ /* 0x000fea0003800000 */
.L_x_508:
[----:B0-----:R-:W-:Y:S01]  /*124c0*/  @!P5 IMAD R3, R132, R17, R2 ;  /* 0x000000118403d224 */ /* 0x001fe200078e0202 */
[----:B------:R-:W-:Y:S04]  /*124d0*/  BSSY B1, `(.L_x_510) ;  /* 0x0000006000017945 */ /* 0x000fe80003800000 */
[----:B------:R0:W-:Y:S01]  /*124e0*/  @!P5 STG.E.U8 desc[UR36][R6.64+0xd8], R3 ;  /* 0x0000d8030600d986 */ /* 0x0001e2000c101124 */
[----:B------:R-:W-:Y:S05]  /*124f0*/  @P6 BRA `(.L_x_511) ;  /* 0x00000000000c6947 */ /* 0x000fea0003800000 */
[----:B------:R-:W0:Y:S02]  /*12500*/  LDG.E.U8 R16, desc[UR36][R14.64+0xd9] ;  /* 0x0000d9240e107981 */ /* 0x000e24000c1e1100 */
[----:B0-----:R-:W-:-:S05]  /*12510*/  PRMT R3, R16, 0x8880, RZ ;  /* 0x0000888010037816 */ /* 0x001fca00000000ff */
[----:B------:R-:W-:-:S07]  /*12520*/  IMAD R2, R3, R18, RZ ;  /* 0x0000001203027224 */ /* 0x000fce00078e02ff */
.L_x_511:
[----:B------:R-:W-:Y:S05]  /*12530*/  BSYNC B1 ;  /* 0x0000000000017941 */ /* 0x000fea0003800000 */
.L_x_510:
[----:B------:R-:W-:Y:S01]  /*12540*/  @!P6 IMAD R133, R133, R17, R2 ;  /* 0x000000118585e224 */ /* 0x000fe200078e0202 */
[----:B------:R-:W-:Y:S04]  /*12550*/  BSSY B1, `(.L_x_512) ;  /* 0x0000006000017945 */ /* 0x000fe80003800000 */
[----:B------:R0:W-:Y:S01]  /*12560*/  @!P6 STG.E.U8 desc[UR36][R6.64+0xd9], R133 ;  /* 0x0000d9850600e986 */ /* 0x0001e2000c101124 */
[----:B------:R-:W-:Y:S05]  /*12570*/  @P1 BRA `(.L_x_513) ;  /* 0x00000000000c1947 */ /* 0x000fea0003800000 */
[----:B------:R-:W0:Y:S02]  /*12580*/  LDG.E.U8 R16, desc[UR36][R156.64+0xd8] ;  /* 0x0000d8249c107981 */ /* 0x000e24000c1e1100 */
[----:B0-----:R-:W-:-:S05]  /*12590*/  PRMT R3, R16, 0x8880, RZ ;  /* 0x0000888010037816 */ /* 0x001fca00000000ff */
[----:B------:R-:W-:-:S07]  /*125a0*/  IMAD R2, R3, R18, RZ ;  /* 0x0000001203027224 */ /* 0x000fce00078e02ff */
.L_x_513:
[----:B------:R-:W-:Y:S05]  /*125b0*/  BSYNC B1 ;  /* 0x0000000000017941 */ /* 0x000fea0003800000 */
.L_x_512:
        /* <DEDUP_REMOVED lines=12> */
.L_x_515:
[----:B------:R-:W-:Y:S05]  /*12680*/  BSYNC B1 ;  /* 0x0000000000017941 */ /* 0x000fea0003800000 */
.L_x_514:
[----:B------:R-:W-:Y:S01]  /*12690*/  @!P4 IMAD R135, R135, R17, R2 ;  /* 0x000000118787c224 */ /* 0x000fe200078e0202 */
[----:B------:R-:W-:Y:S04]  /*126a0*/  BSSY B1, `(.L_x_516) ;  /* 0x0000006000017945 */ /* 0x000fe80003800000 */
[----:B------:R0:W-:Y:S01]  /*126b0*/  @!P4 STG.E.U8 desc[UR36][R8.64+0xd9], R135 ;  /* 0x0000d9870800c986 */ /* 0x0001e2000c101124 */
[----:B------:R-:W-:Y:S05]  /*126c0*/  @P3 BRA `(.L_x_517) ;  /* 0x00000000000c3947 */ /* 0x000fea0003800000 */
[----:B------:R-:W0:Y:S02]  /*126d0*/  LDG.E.U8 R16, desc[UR36][R14.64+0xe0] ;  /* 0x0000e0240e107981 */ /* 0x000e24000c1e1100 */
[----:B0-----:R-:W-:-:S05]  /*126e0*/  PRMT R3, R16, 0x8880, RZ ;  /* 0x0000888010037816 */ /* 0x001fca00000000ff */
[----:B------:R-:W-:-:S07]  /*126f0*/  IMAD R2, R3, R18, RZ ;  /* 0x0000001203027224 */ /* 0x000fce00078e02ff */
.L_x_517:
[----:B------:R-:W-:Y:S05]  /*12700*/  BSYNC B1 ;  /* 0x0000000000017941 */ /* 0x000fea0003800000 */
.L_x_516:
[----:B0-----:R-:W-:Y:S01]  /*12710*/  @!P3 IMAD R3, R136, R17, R2 ;  /* 0x000000118803b224 */ /* 0x001fe200078e0202 */
[----:B------:R-:W-:Y:S04]  /*12720*/  BSSY B1, `(.L_x_518) ;  /* 0x0000006000017945 */ /* 0x000fe80003800000 */
[----:B------:R0:W-:Y:S01]  /*12730*/  @!P3 STG.E.U8 desc[UR36][R6.64+0xe0], R3 ;  /* 0x0000e0030600b986 */ /* 0x0001e2000c101124 */
[----:B------:R-:W-:Y:S05]  /*12740*/  @P5 BRA `(.L_x_519) ;  /* 0x00000000000c5947 */ /* 0x000fea0003800000 */
[----:B------:R-:W0:Y:S02]  /*12750*/  LDG.E.U8 R16, desc[UR36][R14.64+0xe1] ;  /* 0x0000e1240e107981 */ /* 0x000e24000c1e1100 */
[----:B0-----:R-:W-:-:S05]  /*12760*/  PRMT R3, R16, 0x8880, RZ ;  /* 0x0000888010037816 */ /* 0x001fca00000000ff */
[----:B------:R-:W-:-:S07]  /*12770*/  IMAD R2, R3, R18, RZ ;  /* 0x0000001203027224 */ /* 0x000fce00078e02ff */
.L_x_519:
[----:B------:R-:W-:Y:S05]  /*12780*/  BSYNC B1 ;  /* 0x0000000000017941 */ /* 0x000fea0003800000 */
.L_x_518:
[----:B------:R-:W-:Y:S01]  /*12790*/  @!P5 IMAD R137, R137, R17, R2 ;  /* 0x000000118989d224 */ /* 0x000fe200078e0202 */
[----:B------:R-:W-:Y:S04]  /*127a0*/  BSSY B1, `(.L_x_520) ;  /* 0x0000006000017945 */ /* 0x000fe80003800000 */
[----:B------:R0:W-:Y:S01]  /*127b0*/  @!P5 STG.E.U8 desc[UR36][R6.64+0xe1], R137 ;  /* 0x0000e1890600d986 */ /* 0x0001e2000c101124 */
[----:B------:R-:W-:Y:S05]  /*127c0*/  @P6 BRA `(.L_x_521) ;  /* 0x00000000000c6947 */ /* 0x000fea0003800000 */
[----:B------:R-:W0:Y:S02]  /*127d0*/  LDG.E.U8 R16, desc[UR36][R156.64+0xe0] ;  /* 0x0000e0249c107981 */ /* 0x000e24000c1e1100 */
[----:B0-----:R-:W-:-:S05]  /*127e0*/  PRMT R3, R16, 0x8880, RZ ;  /* 0x0000888010037816 */ /* 0x001fca00000000ff */
[----:B------:R-:W-:-:S07]  /*127f0*/  IMAD R2, R3, R18, RZ ;  /* 0x0000001203027224 */ /* 0x000fce00078e02ff */
.L_x_521:
[----:B------:R-:W-:Y:S05]  /*12800*/  BSYNC B1 ;  /* 0x0000000000017941 */ /* 0x000fea0003800000 */
.L_x_520:
[----:B0-----:R-:W-:Y:S01]  /*12810*/  @!P6 IMAD R3, R138, R17, R2 ;  /* 0x000000118a03e224 */ /* 0x001fe200078e0202 */
[----:B------:R-:W-:Y:S04]  /*12820*/  BSSY B1, `(.L_x_522) ;  /* 0x0000006000017945 */ /* 0x000fe80003800000 */
[----:B------:R0:W-:Y:S01]  /*12830*/  @!P6 STG.E.U8 desc[UR36][R8.64+0xe0], R3 ;  /* 0x0000e0030800e986 */ /* 0x0001e2000c101124 */
[----:B------:R-:W-:Y:S05]  /*12840*/  @P1 BRA `(.L_x_523) ;  /* 0x00000000000c1947 */ /* 0x000fea0003800000 */
[----:B------:R-:W0:Y:S02]  /*12850*/  LDG.E.U8 R16, desc[UR36][R156.64+0xe1] ;  /* 0x0000e1249c107981 */ /* 0x000e24000c1e1100 */
[----:B0-----:R-:W-:-:S05]  /*12860*/  PRMT R3, R16, 0x8880, RZ ;  /* 0x0000888010037816 */ /* 0x001fca00000000ff */
[----:B------:R-:W-:-:S07]  /*12870*/  IMAD R2, R3, R18, RZ ;  /* 0x0000001203027224 */ /* 0x000fce00078e02ff */
.L_x_523:
[----:B------:R-:W-:Y:S05]  /*12880*/  BSYNC B1 ;  /* 0x0000000000017941 */ /* 0x000fea0003800000 */
.L_x_522:
        /* <DEDUP_REMOVED lines=12> */
.L_x_525:
[----:B------:R-:W-:Y:S05]  /*12950*/  BSYNC B1 ;  /* 0x0000000000017941 */ /* 0x000fea0003800000 */
.L_x_524:
[----:B0-----:R-:W-:Y:S01]  /*12960*/  @!P5 IMAD R3, R140, R17, R2 ;  /* 0x000000118c03d224 */ /* 0x001fe200078e0202 */
[----:B------:R-:W-:Y:S04]  /*12970*/  BSSY B1, `(.L_x_526) ;  /* 0x0000006000017945 */ /* 0x000fe80003800000 */
[----:B------:R0:W-:Y:S01]  /*12980*/  @!P5 STG.E.U8 desc[UR36][R6.64+0xe8], R3 ;  /* 0x0000e8030600d986 */ /* 0x0001e2000c101124 */
[----:B------:R-:W-:Y:S05]  /*12990*/  @P3 BRA `(.L_x_527) ;  /* 0x00000000000c3947 */ /* 0x000fea0003800000 */
[----:B------:R-:W0:Y:S02]  /*129a0*/  LDG.E.U8 R16, desc[UR36][R14.64+0xe9] ;  /* 0x0000e9240e107981 */ /* 0x000e24000c1e1100 */
[----:B0-----:R-:W-:-:S05]  /*129b0*/  PRMT R3, R16, 0x8880, RZ ;  /* 0x0000888010037816 */ /* 0x001fca00000000ff */
[----:B------:R-:W-:-:S07]  /*129c0*/  IMAD R2, R3, R18, RZ ;  /* 0x0000001203027224 */ /* 0x000fce00078e02ff */
.L_x_527:
[----:B------:R-:W-:Y:S05]  /*129d0*/  BSYNC B1 ;  /* 0x0000000000017941 */ /* 0x000fea0003800000 */
.L_x_526:
[----:B------:R-:W-:Y:S01]  /*129e0*/  @!P3 IMAD R141, R141, R17, R2 ;  /* 0x000000118d8db224 */ /* 0x000fe200078e0202 */
[----:B------:R-:W-:Y:S04]  /*129f0*/  BSSY B1, `(.L_x_528) ;  /* 0x0000006000017945 */ /* 0x000fe80003800000 */
[----:B------:R0:W-:Y:S01]  /*12a00*/  @!P3 STG.E.U8 desc[UR36][R6.64+0xe9], R141 ;  /* 0x0000e98d0600b986 */ /* 0x0001e2000c101124 */
[----:B------:R-:W-:Y:S05]  /*12a10*/  @P1 BRA `(.L_x_529) ;  /* 0x00000000000c1947 */ /* 0x000fea0003800000 */
[----:B------:R-:W0:Y:S02]  /*12a20*/  LDG.E.U8 R16, desc[UR36][R156.64+0xe8] ;  /* 0x0000e8249c107981 */ /* 0x000e24000c1e1100 */
[----:B0-----:R-:W-:-:S05]  /*12a30*/  PRMT R3, R16, 0x8880, RZ ;  /* 0x0000888010037816 */ /* 0x001fca00000000ff */
[----:B------:R-:W-:-:S07]  /*12a40*/  IMAD R2, R3, R18, RZ ;  /* 0x0000001203027224 */ /* 0x000fce00078e02ff */
.L_x_529:
[----:B------:R-:W-:Y:S05]  /*12a50*/  BSYNC B1 ;  /* 0x0000000000017941 */ /* 0x000fea0003800000 */
.L_x_528:
[----:B0-----:R-:W-:Y:S01]  /*12a60*/  @!P1 IMAD R3, R142, R17, R2 ;  /* 0x000000118e039224 */ /* 0x001fe200078e0202 */
[----:B------:R-:W-:Y:S04]  /*12a70*/  BSSY B1, `(.L_x_530) ;  /* 0x0000006000017945 */ /* 0x000fe80003800000 */
[----:B------:R0:W-:Y:S01]  /*12a80*/  @!P1 STG.E.U8 desc[UR36][R8.64+0xe8], R3 ;  /* 0x0000e80308009986 */ /* 0x0001e2000c101124 */
[----:B------:R-:W-:Y:S05]  /*12a90*/  @P6 BRA `(.L_x_531) ;  /* 0x00000000000c6947 */ /* 0x000fea0003800000 */
[----:B------:R-:W0:Y:S02]  /*12aa0*/  LDG.E.U8 R16, desc[UR36][R156.64+0xe9] ;  /* 0x0000e9249c107981 */ /* 0x000e24000c1e1100 */
[----:B0-----:R-:W-:-:S05]  /*12ab0*/  PRMT R3, R16, 0x8880, RZ ;  /* 0x0000888010037816 */ /* 0x001fca00000000ff */
[----:B------:R-:W-:-:S07]  /*12ac0*/  IMAD R2, R3, R18, RZ ;  /* 0x0000001203027224 */ /* 0x000fce00078e02ff */
.L_x_531:
[----:B------:R-:W-:Y:S05]  /*12ad0*/  BSYNC B1 ;  /* 0x0000000000017941 */ /* 0x000fea0003800000 */
.L_x_530:
[----:B------:R-:W-:Y:S01]  /*12ae0*/  @!P6 IMAD R143, R143, R17, R2 ;  /* 0x000000118f8fe224 */ /* 0x000fe200078e0202 */
[----:B------:R-:W-:Y:S04]  /*12af0*/  BSSY B1, `(.L_x_532) ;  /* 0x0000006000017945 */ /* 0x000fe80003800000 */
[----:B------:R0:W-:Y:S01]  /*12b00*/  @!P6 STG.E.U8 desc[UR36][R8.64+0xe9], R143 ;  /* 0x0000e98f0800e986 */ /* 0x0001e2000c101124 */
[----:B------:R-:W-:Y:S05]  /*12b10*/  @P4 BRA `(.L_x_533) ;  /* 0x00000000000c4947 */ /* 0x000fea0003800000 */
[----:B------:R-:W0:Y:S02]  /*12b20*/  LDG.E.U8 R16, desc[UR36][R14.64+0xf0] ;  /* 0x0000f0240e107981 */ /* 0x000e24000c1e1100 */
[----:B0-----:R-:W-:-:S05]  /*12b30*/  PRMT R3, R16, 0x8880, RZ ;  /* 0x0000888010037816 */ /* 0x001fca00000000ff */
[----:B------:R-:W-:-:S07]  /*12b40*/  IMAD R2, R3, R18, RZ ;  /* 0x0000001203027224 */ /* 0x000fce00078e02ff */
.L_x_533:
[----:B------:R-:W-:Y:S05]  /*12b50*/  BSYNC B1 ;  /* 0x0000000000017941 */ /* 0x000fea0003800000 */
.L_x_532:
[----:B------:R-:W-:Y:S01]  /*12b60*/  ISETP.LT.OR P3, PT, R0, 0xf2, !P2 ;  /* 0x000000f20000780c */ /* 0x000fe20005761670 */
[----:B0-----:R-:W-:Y:S01]  /*12b70*/  @!P4 IMAD R3, R144, R17, R2 ;  /* 0x000000119003c224 */ /* 0x001fe200078e0202 */
[----:B------:R-:W-:Y:S01]  /*12b80*/  BSSY B1, `(.L_x_534) ;  /* 0x000000b000017945 */ /* 0x000fe20003800000 */
[C---:B------:R-:W-:Y:S02]  /*12b90*/  ISETP.LT.OR P1, PT, R0.reuse, 0xf1, !P0 ;  /* 0x000000f10000780c */ /* 0x040fe40004721670 */
[C---:B------:R-:W-:Y:S01]  /*12ba0*/  ISETP.LT.OR P5, PT, R0.reuse, 0xf2, !P0 ;  /* 0x000000f20000780c */ /* 0x040fe200047a1670 */
[----:B------:R0:W-:Y:S01]  /*12bb0*/  @!P4 STG.E.U8 desc[UR36][R6.64+0xf0], R3 ;  /* 0x0000f0030600c986 */ /* 0x0001e2000c101124 */
[C---:B------:R-:W-:Y:S02]  /*12bc0*/  ISETP.LT.OR P4, PT, R0.reuse, 0xf9, !P2 ;  /* 0x000000f90000780c */ /* 0x040fe40005781670 */
[C---:B------:R-:W-:Y:S02]  /*12bd0*/  ISETP.LT.OR P2, PT, R0.reuse, 0xfa, !P2 ;  /* 0x000000fa0000780c */ /* 0x040fe40005741670 */
[----:B------:R-:W-:-:S02]  /*12be0*/  ISETP.LT.OR P6, PT, R0, 0xf9, !P0 ;  /* 0x000000f90000780c */ /* 0x000fc400047c1670 */
[----:B------:R-:W-:Y:S11]  /*12bf0*/  @P3 BRA `(.L_x_535) ;  /* 0x00000000000c3947 */ /* 0x000ff60003800000 */
[----:B------:R-:W0:Y:S02]  /*12c00*/  LDG.E.U8 R16, desc[UR36][R14.64+0xf1] ;  /* 0x0000f1240e107981 */ /* 0x000e24000c1e1100 */
[----:B0-----:R-:W-:-:S05]  /*12c10*/  PRMT R3, R16, 0x8880, RZ ;  /* 0x0000888010037816 */ /* 0x001fca00000000ff */
[----:B------:R-:W-:-:S07]  /*12c20*/  IMAD R2, R3, R18, RZ ;  /* 0x0000001203027224 */ /* 0x000fce00078e02ff */
.L_x_535:
[----:B------:R-:W-:Y:S05]  /*12c30*/  BSYNC B1 ;  /* 0x0000000000017941 */ /* 0x000fea0003800000 */
.L_x_534:
[----:B------:R-:W-:Y:S01]  /*12c40*/  @!P3 IMAD R145, R145, R17, R2 ;  /* 0x000000119191b224 */ /* 0x000fe200078e0202 */
[----:B------:R-:W-:Y:S04]  /*12c50*/  BSSY B1, `(.L_x_536) ;  /* 0x0000006000017945 */ /* 0x000fe80003800000 */
[----:B------:R0:W-:Y:S01]  /*12c60*/  @!P3 STG.E.U8 desc[UR36][R6.64+0xf1], R145 ;  /* 0x0000f1910600b986 */ /* 0x0001e2000c101124 */
[----:B------:R-:W-:Y:S05]  /*12c70*/  @P1 BRA `(.L_x_537) ;  /* 0x00000000000c1947 */ /* 0x000fea0003800000 */
[----:B------:R-:W0:Y:S02]  /*12c80*/  LDG.E.U8 R16, desc[UR36][R156.64+0xf0] ;  /* 0x0000f0249c107981 */ /* 0x000e24000c1e1100 */
[----:B0-----:R-:W-:-:S05]  /*12c90*/  PRMT R3, R16, 0x8880, RZ ;  /* 0x0000888010037816 */ /* 0x001fca00000000ff */
[----:B------:R-:W-:-:S07]  /*12ca0*/  IMAD R2, R3, R18, RZ ;  /* 0x0000001203027224 */ /* 0x000fce00078e02ff */
.L_x_537:
[----:B------:R-:W-:Y:S05]  /*12cb0*/  BSYNC B1 ;  /* 0x0000000000017941 */ /* 0x000fea0003800000 */
.L_x_536:
[----:B0-----:R-:W-:Y:S01]  /*12cc0*/  @!P1 IMAD R3, R146, R17, R2 ;  /* 0x0000001192039224 */ /* 0x001fe200078e0202 */
[----:B------:R-:W-:Y:S04]  /*12cd0*/  BSSY B1, `(.L_x_538) ;  /* 0x0000006000017945 */ /* 0x000fe80003800000 */
[----:B------:R0:W-:Y:S01]  /*12ce0*/  @!P1 STG.E.U8 desc[UR36][R8.64+0xf0], R3 ;  /* 0x0000f00308009986 */ /* 0x0001e2000c101124 */
[----:B------:R-:W-:Y:S05]  /*12cf0*/  @P5 BRA `(.L_x_539) ;  /* 0x00000000000c5947 */ /* 0x000fea0003800000 */
[----:B------:R-:W0:Y:S02]  /*12d00*/  LDG.E.U8 R16, desc[UR36][R156.64+0xf1] ;  /* 0x0000f1249c107981 */ /* 0x000e24000c1e1100 */
[----:B0-----:R-:W-:-:S05]  /*12d10*/  PRMT R3, R16, 0x8880, RZ ;  /* 0x0000888010037816 */ /* 0x001fca00000000ff */
[----:B------:R-:W-:-:S07]  /*12d20*/  IMAD R2, R3, R18, RZ ;  /* 0x0000001203027224 */ /* 0x000fce00078e02ff */
.L_x_539:
[----:B------:R-:W-:Y:S05]  /*12d30*/  BSYNC B1 ;  /* 0x0000000000017941 */ /* 0x000fea0003800000 */
.L_x_538:
[----:B------:R-:W-:Y:S01]  /*12d40*/  @!P5 IMAD R147, R147, R17, R2 ;  /* 0x000000119393d224 */ /* 0x000fe200078e0202 */
[----:B------:R-:W-:Y:S04]  /*12d50*/  BSSY B1, `(.L_x_540) ;  /* 0x0000006000017945 */ /* 0x000fe80003800000 */
[----:B------:R0:W-:Y:S01]  /*12d60*/  @!P5 STG.E.U8 desc[UR36][R8.64+0xf1], R147 ;  /* 0x0000f1930800d986 */ /* 0x0001e2000c101124 */
[----:B------:R-:W-:Y:S05]  /*12d70*/  @P4 BRA `(.L_x_541) ;  /* 0x00000000000c4947 */ /* 0x000fea0003800000 */
[----:B------:R-:W0:Y:S02]  /*12d80*/  LDG.E.U8 R16, desc[UR36][R14.64+0xf8] ;  /* 0x0000f8240e107981 */ /* 0x000e24000c1e1100 */
[----:B0-----:R-:W-:-:S05]  /*12d90*/  PRMT R3, R16, 0x8880, RZ ;  /* 0x0000888010037816 */ /* 0x001fca00000000ff */
[----:B------:R-:W-:-:S07]  /*12da0*/  IMAD R2, R3, R18, RZ ;  /* 0x0000001203027224 */ /* 0x000fce00078e02ff */
.L_x_541:
[----:B------:R-:W-:Y:S05]  /*12db0*/  BSYNC B1 ;  /* 0x0000000000017941 */ /* 0x000fea0003800000 */
.L_x_540:
[----:B0-----:R-:W-:Y:S01]  /*12dc0*/  @!P4 IMAD R3, R148, R17, R2 ;  /* 0x000000119403c224 */ /* 0x001fe200078e0202 */
[----:B------:R-:W-:Y:S04]  /*12dd0*/  BSSY B1, `(.L_x_542) ;  /* 0x0000006000017945 */ /* 0x000fe80003800000 */
[----:B------:R0:W-:Y:S01]  /*12de0*/  @!P4 STG.E.U8 desc[UR36][R6.64+0xf8], R3 ;  /* 0x0000f8030600c986 */ /* 0x0001e2000c101124 */
[----:B------:R-:W-:Y:S05]  /*12df0*/  @P2 BRA `(.L_x_543) ;  /* 0x00000000000c2947 */ /* 0x000fea0003800000 */
[----:B------:R-:W0:Y:S02]  /*12e00*/  LDG.E.U8 R16, desc[UR36][R14.64+0xf9] ;  /* 0x0000f9240e107981 */ /* 0x000e24000c1e1100 */
[----:B0-----:R-:W-:-:S05]  /*12e10*/  PRMT R3, R16, 0x8880, RZ ;  /* 0x0000888010037816 */ /* 0x001fca00000000ff */
[----:B------:R-:W-:-:S07]  /*12e20*/  IMAD R2, R3, R18, RZ ;  /* 0x0000001203027224 */ /* 0x000fce00078e02ff */
.L_x_543:
[----:B------:R-:W-:Y:S05]  /*12e30*/  BSYNC B1 ;  /* 0x0000000000017941 */ /* 0x000fea0003800000 */
.L_x_542:
[----:B------:R-:W-:Y:S01]  /*12e40*/  @!P2 IMAD R149, R149, R17, R2 ;  /* 0x000000119595a224 */ /* 0x000fe200078e0202 */
[----:B------:R-:W-:Y:S04]  /*12e50*/  BSSY B1, `(.L_x_544) ;  /* 0x0000006000017945 */ /* 0x000fe80003800000 */
[----:B------:R0:W-:Y:S01]  /*12e60*/  @!P2 STG.E.U8 desc[UR36][R6.64+0xf9], R149 ;  /* 0x0000f9950600a986 */ /* 0x0001e2000c101124 */
[----:B------:R-:W-:Y:S05]  /*12e70*/  @P6 BRA `(.L_x_545) ;  /* 0x00000000000c6947 */ /* 0x000fea0003800000 */
[----:B------:R-:W0:Y:S02]  /*12e80*/  LDG.E.U8 R16, desc[UR36][R156.64+0xf8] ;  /* 0x0000f8249c107981 */ /* 0x000e24000c1e1100 */
[----:B0-----:R-:W-:-:S05]  /*12e90*/  PRMT R3, R16, 0x8880, RZ ;  /* 0x0000888010037816 */ /* 0x001fca00000000ff */
[----:B------:R-:W-:-:S07]  /*12ea0*/  IMAD R2, R3, R18, RZ ;  /* 0x0000001203027224 */ /* 0x000fce00078e02ff */
.L_x_545:
[----:B------:R-:W-:Y:S05]  /*12eb0*/  BSYNC B1 ;  /* 0x0000000000017941 */ /* 0x000fea0003800000 */
.L_x_544:
[----:B0-----:R-:W-:Y:S01]  /*12ec0*/  @!P6 IMAD R3, R150, R17, R2 ;  /* 0x000000119603e224 */ /* 0x001fe200078e0202 */
[----:B------:R-:W-:Y:S01]  /*12ed0*/  ISETP.LT.OR P0, PT, R0, 0xfa, !P0 ;  /* 0x000000fa0000780c */ /* 0x000fe20004701670 */
[----:B------:R-:W-:Y:S03]  /*12ee0*/  BSSY B1, `(.L_x_546) ;  /* 0x0000006000017945 */ /* 0x000fe60003800000 */
[----:B------:R0:W-:Y:S09]  /*12ef0*/  @!P6 STG.E.U8 desc[UR36][R8.64+0xf8], R3 ;  /* 0x0000f8030800e986 */ /* 0x0001f2000c101124 */
[----:B------:R-:W-:Y:S05]  /*12f00*/  @P0 BRA `(.L_x_547) ;  /* 0x00000000000c0947 */ /* 0x000fea0003800000 */
[----:B------:R-:W0:Y:S02]  /*12f10*/  LDG.E.U8 R16, desc[UR36][R156.64+0xf9] ;  /* 0x0000f9249c107981 */ /* 0x000e24000c1e1100 */
[----:B0-----:R-:W-:-:S05]  /*12f20*/  PRMT R3, R16, 0x8880, RZ ;  /* 0x0000888010037816 */ /* 0x001fca00000000ff */
[----:B------:R-:W-:-:S07]  /*12f30*/  IMAD R2, R3, R18, RZ ;  /* 0x0000001203027224 */ /* 0x000fce00078e02ff */
.L_x_547:
[----:B------:R-:W-:Y:S05]  /*12f40*/  BSYNC B1 ;  /* 0x0000000000017941 */ /* 0x000fea0003800000 */
.L_x_546:
[----:B------:R-:W-:Y:S01]  /*12f50*/  IMAD R151, R151, R17, R2 ;  /* 0x0000001197977224 */ /* 0x000fe200078e0202 */
[----:B------:R-:W-:Y:S06]  /*12f60*/  @P0 BRA `(.L_x_548) ;  /* 0x0000003800180947 */ /* 0x000fec0003800000 */
[----:B------:R0:W-:Y:S01]  /*12f70*/  STG.E.U8 desc[UR36][R8.64+0xf9], R151 ;  /* 0x0000f99708007986 */ /* 0x0001e2000c101124 */
[----:B------:R-:W-:Y:S05]  /*12f80*/  BRA `(.L_x_548) ;  /* 0x0000003800107947 */ /* 0x000fea0003800000 */
.L_x_35:
[----:B------:R-:W2:Y:S04]  /*12f90*/  LDL.LU R2, [R1] ;  /* 0x0000000001027983 */ /* 0x000ea80000300800 */
[----:B------:R-:W3:Y:S04]  /*12fa0*/  LDL.LU R3, [R1+0xc] ;  /* 0x00000c0001037983 */ /* 0x000ee80000300800 */
[----:B------:R-:W4:Y:S04]  /*12fb0*/  LDL.LU R12, [R1+0x14] ;  /* 0x00001400010c7983 */ /* 0x000f280000300800 */
[----:B------:R-:W5:Y:S04]  /*12fc0*/  LDL.LU R13, [R1+0x98] ;  /* 0x00009800010d7983 */ /* 0x000f680000300800 */
        /* <DEDUP_REMOVED lines=61> */
[----:B------:R-:W5:Y:S01]  /*133a0*/  LDL.LU R178, [R1+0x194] ;  /* 0x0001940001b27983 */ /* 0x000f620000300800 */
[----:B------:R-:W-:-:S03]  /*133b0*/  ISETP.GE.AND P0, PT, R154, 0x1, PT ;  /* 0x000000019a00780c */ /* 0x000fc60003f06270 */
[----:B------:R-:W5:Y:S04]  /*133c0*/  LDL.LU R177, [R1+0x198] ;  /* 0x0001980001b17983 */ /* 0x000f680000300800 */
[----:B------:R-:W5:Y:S04]  /*133d0*/  LDL.LU R176, [R1+0x19c] ;  /* 0x00019c0001b07983 */ /* 0x000f680000300800 */
[----:B------:R-:W5:Y:S04]  /*133e0*/  LDL.LU R175, [R1+0x1a0] ;  /* 0x0001a00001af7983 */ /* 0x000f680000300800 */
[----:B------:R-:W5:Y:S01]  /*133f0*/  LDL.LU R174, [R1+0x1a4] ;  /* 0x0001a40001ae7983 */ /* 0x000f620000300800 */
[----:B------:R-:W-:-:S03]  /*13400*/  ISETP.LT.OR P1, PT, R0, 0x1, !P0 ;  /* 0x000000010000780c */ /* 0x000fc60004721670 */
        /* <DEDUP_REMOVED lines=13> */
[----:B--2---:R-:W-:-:S03]  /*134e0*/  @!P1 IMAD R2, R2, R17, RZ ;  /* 0x0000001102029224 */ /* 0x004fc600078e02ff */
        /* <DEDUP_REMOVED lines=9> */
[----:B------:R0:W-:Y:S04]  /*13580*/  @!P1 STG.E.U8 desc[UR36][R4.64], R2 ;  /* 0x0000000204009986 */ /* 0x0001e8000c101124 */
[----:B0-----:R-:W3:Y:S01]  /*13590*/  LDL.LU R2, [R1+0x4] ;  /* 0x0000040001027983 */ /* 0x001ee20000300800 */
[----:B------:R-:W-:-:S02]  /*135a0*/  ISETP.LT.OR P1, PT, R0, 0x2, !P0 ;  /* 0x000000020000780c */ /* 0x000fc40004721670 */
[----:B------:R-:W-:-:S11]  /*135b0*/  ISETP.GE.AND P2, PT, R154, 0x9, PT ;  /* 0x000000099a00780c */ /* 0x000fd60003f46270 */
[----:B---3--:R-:W-:-:S05]  /*135c0*/  @!P1 IMAD R2, R2, R17, RZ ;  /* 0x0000001102029224 */ /* 0x008fca00078e02ff */
[----:B------:R0:W-:Y:S04]  /*135d0*/  @!P1 STG.E.U8 desc[UR36][R4.64+0x1], R2 ;  /* 0x0000010204009986 */ /* 0x0001e8000c101124 */
[----:B0-----:R-:W3:Y:S01]  /*135e0*/  LDL.LU R2, [R1+0x8] ;  /* 0x0000080001027983 */ /* 0x001ee20000300800 */
[C---:B------:R-:W-:Y:S02]  /*135f0*/  ISETP.LT.OR P1, PT, R0.reuse, 0x1, !P2 ;  /* 0x000000010000780c */ /* 0x040fe40005721670 */
[C---:B------:R-:W-:Y:S02]  /*13600*/  ISETP.LT.OR P3, PT, R0.reuse, 0x2, !P2 ;  /* 0x000000020000780c */ /* 0x040fe40005761670 */
[----:B------:R-:W-:-:S09]  /*13610*/  ISETP.LT.OR P4, PT, R0, 0x9, !P0 ;  /* 0x000000090000780c */ /* 0x000fd20004781670 */
[----:B---3--:R-:W-:-:S05]  /*13620*/  @!P1 IMAD R2, R2, R17, RZ ;  /* 0x0000001102029224 */ /* 0x008fca00078e02ff */
[----:B------:R0:W-:Y:S04]  /*13630*/  @!P1 STG.E.U8 desc[UR36][R10.64], R2 ;  /* 0x000000020a009986 */ /* 0x0001e8000c101124 */
[----:B0-----:R-:W3:Y:S01]  /*13640*/  LDL.LU R2, [R1+0x10] ;  /* 0x0000100001027983 */ /* 0x001ee20000300800 */
[----:B------:R-:W-:Y:S01]  /*13650*/  @!P3 IMAD R3, R3, R17, RZ ;  /* 0x000000110303b224 */ /* 0x000fe200078e02ff */
[C---:B------:R-:W-:Y:S02]  /*13660*/  ISETP.LT.OR P1, PT, R0.reuse, 0xa, !P0 ;  /* 0x0000000a0000780c */ /* 0x040fe40004721670 */
[C---:B------:R-:W-:Y:S02]  /*13670*/  ISETP.LT.OR P5, PT, R0.reuse, 0x9, !P2 ;  /* 0x000000090000780c */ /* 0x040fe400057a1670 */
[----:B------:R0:W-:Y:S01]  /*13680*/  @!P3 STG.E.U8 desc[UR36][R10.64+0x1], R3 ;  /* 0x000001030a00b986 */ /* 0x0001e2000c101124 */
[----:B------:R-:W-:-:S03]  /*13690*/  ISETP.LT.OR P6, PT, R0, 0xa, !P2 ;  /* 0x0000000a0000780c */ /* 0x000fc600057c1670 */
[----:B0-----:R-:W5:Y:S01]  /*136a0*/  LDL.LU R3, [R1+0x18] ;  /* 0x0000180001037983 */ /* 0x001f620000300800 */
[----:B---3--:R-:W-:-:S05]  /*136b0*/  @!P4 IMAD R2, R2, R17, RZ ;  /* 0x000000110202c224 */ /* 0x008fca00078e02ff */
[----:B------:R0:W-:Y:S04]  /*136c0*/  @!P4 STG.E.U8 desc[UR36][R4.64+0x8], R2 ;  /* 0x000008020400c986 */ /* 0x0001e8000c101124 */
[----:B0-----:R-:W3:Y:S01]  /*136d0*/  LDL.LU R2, [R1+0x1c] ;  /* 0x00001c0001027983 */ /* 0x001ee20000300800 */
[-C--:B----4-:R-:W-:Y:S02]  /*136e0*/  @!P1 IMAD R12, R12, R17.reuse, RZ ;  /* 0x000000110c0c9224 */ /* 0x090fe400078e02ff */
[----:B-----5:R-:W-:-:S03]  /*136f0*/  @!P5 IMAD R3, R3, R17, RZ ;  /* 0x000000110303d224 */ /* 0x020fc600078e02ff */
[----:B------:R0:W-:Y:S04]  /*13700*/  @!P1 STG.E.U8 desc[UR36][R4.64+0x9], R12 ;  /* 0x0000090c04009986 */ /* 0x0001e8000c101124 */
[----:B------:R1:W-:Y:S04]  /*13710*/  @!P5 STG.E.U8 desc[UR36][R10.64+0x8], R3 ;  /* 0x000008030a00d986 */ /* 0x0003e8000c101124 */
[----:B0-----:R-:W4:Y:S04]  /*13720*/  LDL.LU R12, [R1+0x28] ;  /* 0x00002800010c7983 */ /* 0x001f280000300800 */
[----:B-1----:R-:W5:Y:S01]  /*13730*/  LDL.LU R3, [R1+0x20] ;  /* 0x0000200001037983 */ /* 0x002f620000300800 */
[----:B---3--:R-:W-:-:S05]  /*13740*/  @!P6 IMAD R2, R2, R17, RZ ;  /* 0x000000110202e224 */ /* 0x008fca00078e02ff */
[----:B------:R0:W-:Y:S04]  /*13750*/  @!P6 STG.E.U8 desc[UR36][R10.64+0x9], R2 ;  /* 0x000009020a00e986 */ /* 0x0001e8000c101124 */
[----:B0-----:R-:W3:Y:S01]  /*13760*/  LDL.LU R2, [R1+0x24] ;  /* 0x0000240001027983 */ /* 0x001ee20000300800 */
[C---:B------:R-:W-:Y:S02]  /*13770*/  ISETP.LT.OR P3, PT, R0.reuse, 0x11, !P0 ;  /* 0x000000110000780c */ /* 0x040fe40004761670 */
[----:B------:R-:W-:-:S11]  /*13780*/  ISETP.LT.OR P4, PT, R0, 0x12, !P0 ;  /* 0x000000120000780c */ /* 0x000fd60004781670 */
[----:B-----5:R-:W-:-:S05]  /*13790*/  @!P3 IMAD R3, R3, R17, RZ ;  /* 0x000000110303b224 */ /* 0x020fca00078e02ff */
[----:B------:R0:W-:Y:S04]  /*137a0*/  @!P3 STG.E.U8 desc[UR36][R4.64+0x10], R3 ;  /* 0x000010030400b986 */ /* 0x0001e8000c101124 */
[----:B0-----:R-:W5:Y:S01]  /*137b0*/  LDL.LU R3, [R1+0x2c] ;  /* 0x00002c0001037983 */ /* 0x001f620000300800 */
[----:B---3--:R-:W-:-:S05]  /*137c0*/  @!P4 IMAD R2, R2, R17, RZ ;  /* 0x000000110202c224 */ /* 0x008fca00078e02ff */
[----:B------:R0:W-:Y:S04]  /*137d0*/  @!P4 STG.E.U8 desc[UR36][R4.64+0x11], R2 ;  /* 0x000011020400c986 */ /* 0x0001e8000c101124 */
[----:B0-----:R-:W3:Y:S01]  /*137e0*/  LDL.LU R2, [R1+0x30] ;  /* 0x0000300001027983 */ /* 0x001ee20000300800 */
[C---:B------:R-:W-:Y:S02]  /*137f0*/  ISETP.LT.OR P1, PT, R0.reuse, 0x11, !P2 ;  /* 0x000000110000780c */ /* 0x040fe40005721670 */
[C---:B------:R-:W-:Y:S02]  /*13800*/  ISETP.LT.OR P5, PT, R0.reuse, 0x12, !P2 ;  /* 0x000000120000780c */ /* 0x040fe400057a1670 */
[----:B------:R-:W-:-:S09]  /*13810*/  ISETP.LT.OR P6, PT, R0, 0x19, !P0 ;  /* 0x000000190000780c */ /* 0x000fd200047c1670 */
        /* <DEDUP_REMOVED lines=43> */
[----:B-----5:R-:W-:-:S05]  /*13ad0*/  @!P6 IMAD R3, R3, R17, RZ ;  /* 0x000000110303e224 */ /* 0x020fca00078e02ff */
[----:B------:R0:W-:Y:S04]  /*13ae0*/  @!P6 STG.E.U8 desc[UR36][R4.64+0x29], R3 ;  /* 0x000029030400e986 */ /* 0x0001e8000c101124 */
[----:B0-----:R-:W5:Y:S01]  /*13af0*/  LDL.LU R3, [R1+0x5c] ;  /* 0x00005c0001037983 */ /* 0x001f620000300800 */
        /* <DEDUP_REMOVED lines=48> */
[----:B------:R-:W-:-:S13]  /*13e00*/  ISETP.LT.OR P5, PT, R0, 0x42, !P2 ;  /* 0x000000420000780c */ /* 0x000fda00057a1670 */
[----:B----4-:R-:W-:-:S05]  /*13e10*/  @!P5 IMAD R12, R12, R17, RZ ;  /* 0x000000110c0cd224 */ /* 0x010fca00078e02ff */
[----:B------:R-:W-:Y:S01]  /*13e20*/  @!P5 STG.E.U8 desc[UR36][R10.64+0x41], R12 ;  /* 0x0000410c0a00d986 */ /* 0x000fe2000c101124 */
[----:B---3--:R-:W-:-:S05]  /*13e30*/  @!P4 IMAD R2, R2, R17, RZ ;  /* 0x000000110202c224 */ /* 0x008fca00078e02ff */
[----:B------:R0:W-:Y:S04]  /*13e40*/  @!P4 STG.E.U8 desc[UR36][R10.64+0x40], R2 ;  /* 0x000040020a00c986 */ /* 0x0001e8000c101124 */
[----:B0-----:R-:W3:Y:S04]  /*13e50*/  LDL.LU R2, [R1+0x90] ;  /* 0x0000900001027983 */ /* 0x001ee80000300800 */
[----:B------:R-:W4:Y:S01]  /*13e60*/  LDL.LU R12, [R1+0xac] ;  /* 0x0000ac00010c7983 */ /* 0x000f220000300800 */
[C---:B------:R-:W-:Y:S02]  /*13e70*/  ISETP.LT.OR P6, PT, R0.reuse, 0x49, !P0 ;  /* 0x000000490000780c */ /* 0x040fe400047c1670 */
[----:B------:R-:W-:-:S02]  /*13e80*/  ISETP.LT.OR P1, PT, R0, 0x4a, !P0 ;  /* 0x0000004a0000780c */ /* 0x000fc40004721670 */
[C---:B------:R-:W-:Y:S02]  /*13e90*/  ISETP.LT.OR P3, PT, R0.reuse, 0x49, !P2 ;  /* 0x000000490000780c */ /* 0x040fe40005761670 */
[C---:B------:R-:W-:Y:S02]  /*13ea0*/  ISETP.LT.OR P4, PT, R0.reuse, 0x4a, !P2 ;  /* 0x0000004a0000780c */ /* 0x040fe40005781670 */
[----:B------:R-:W-:-:S07]  /*13eb0*/  ISETP.LT.OR P5, PT, R0, 0x51, !P0 ;  /* 0x000000510000780c */ /* 0x000fce00047a1670 */
[----:B-----5:R-:W-:-:S05]  /*13ec0*/  @!P1 IMAD R3, R3, R17, RZ ;  /* 0x0000001103039224 */ /* 0x020fca00078e02ff */
[----:B------:R4:W-:Y:S01]  /*13ed0*/  @!P1 STG.E.U8 desc[UR36][R4.64+0x49], R3 ;  /* 0x0000490304009986 */ /* 0x0009e2000c101124 */
[----:B------:R-:W-:Y:S01]  /*13ee0*/  ISETP.LT.OR P1, PT, R0, 0x51, !P2 ;  /* 0x000000510000780c */ /* 0x000fe20005721670 */
[-C--:B------:R-:W-:Y:S02]  /*13ef0*/  @!P3 IMAD R13, R13, R17.reuse, RZ ;  /* 0x000000110d0db224 */ /* 0x080fe400078e02ff */
[-C--:B------:R-:W-:Y:S02]  /*13f00*/  @!P4 IMAD R15, R15, R17.reuse, RZ ;  /* 0x000000110f0fc224 */ /* 0x080fe400078e02ff */
[----:B------:R-:W-:-:S08]  /*13f10*/  @!P5 IMAD R21, R21, R17, RZ ;  /* 0x000000111515d224 */ /* 0x000fd000078e02ff */
[-C--:B------:R-:W-:Y:S02]  /*13f20*/  @!P1 IMAD R153, R153, R17.reuse, RZ ;  /* 0x0000001199999224 */ /* 0x080fe400078e02ff */
[----:B---3--:R-:W-:-:S05]  /*13f30*/  @!P6 IMAD R2, R2, R17, RZ ;  /* 0x000000110202e224 */ /* 0x008fca00078e02ff */
[----:B------:R-:W-:Y:S01]  /*13f40*/  @!P6 STG.E.U8 desc[UR36][R4.64+0x48], R2 ;  /* 0x000048020400e986 */ /* 0x000fe2000c101124 */
[----:B------:R-:W-:-:S03]  /*13f50*/  ISETP.LT.OR P6, PT, R0, 0x52, !P0 ;  /* 0x000000520000780c */ /* 0x000fc600047c1670 */
[----:B------:R0:W-:Y:S01]  /*13f60*/  @!P3 STG.E.U8 desc[UR36][R10.64+0x48], R13 ;  /* 0x0000480d0a00b986 */ /* 0x0001e2000c101124 */
[----:B------:R-:W-:-:S03]  /*13f70*/  ISETP.LT.OR P3, PT, R0, 0x52, !P2 ;  /* 0x000000520000780c */ /* 0x000fc60005761670 */
[----:B------:R1:W-:Y:S01]  /*13f80*/  @!P4 STG.E.U8 desc[UR36][R10.64+0x49], R15 ;  /* 0x0000490f0a00c986 */ /* 0x0003e2000c101124 */
[----:B------:R-:W-:-:S05]  /*13f90*/  ISETP.LT.OR P4, PT, R0, 0x59, !P0 ;  /* 0x000000590000780c */ /* 0x000fca0004781670 */
[----:B------:R-:W-:Y:S01]  /*13fa0*/  @!P6 IMAD R23, R23, R17, RZ ;  /* 0x000000111717e224 */ /* 0x000fe200078e02ff */
[----:B------:R3:W-:Y:S01]  /*13fb0*/  @!P5 STG.E.U8 desc[UR36][R4.64+0x50], R21 ;  /* 0x000050150400d986 */ /* 0x0007e2000c101124 */
[----:B------:R-:W-:-:S03]  /*13fc0*/  ISETP.LT.OR P5, PT, R0, 0x5a, !P0 ;  /* 0x0000005a0000780c */ /* 0x000fc600047a1670 */
[----:B------:R5:W-:Y:S01]  /*13fd0*/  @!P6 STG.E.U8 desc[UR36][R4.64+0x51], R23 ;  /* 0x000051170400e986 */ /* 0x000be2000c101124 */
[----:B------:R-:W-:-:S03]  /*13fe0*/  ISETP.LT.OR P6, PT, R0, 0x59, !P2 ;  /* 0x000000590000780c */ /* 0x000fc600057c1670 */
[----:B------:R-:W-:Y:S01]  /*13ff0*/  @!P1 STG.E.U8 desc[UR36][R10.64+0x50], R153 ;  /* 0x000050990a009986 */ /* 0x000fe2000c101124 */
[----:B------:R-:W-:Y:S01]  /*14000*/  ISETP.LT.OR P1, PT, R0, 0x5a, !P2 ;  /* 0x0000005a0000780c */ /* 0x000fe20005721670 */
[-C--:B----4-:R-:W-:Y:S02]  /*14010*/  @!P3 IMAD R3, R12, R17.reuse, RZ ;  /* 0x000000110c03b224 */ /* 0x090fe400078e02ff */
[-C--:B0-----:R-:W-:Y:S02]  /*14020*/  @!P4 IMAD R13, R235, R17.reuse, RZ ;  /* 0x00000011eb0dc224 */ /* 0x081fe400078e02ff */
[-C--:B-1----:R-:W-:Y:S01]  /*14030*/  @!P5 IMAD R15, R234, R17.reuse, RZ ;  /* 0x00000011ea0fd224 */ /* 0x082fe200078e02ff */
[----:B------:R0:W-:Y:S03]  /*14040*/  @!P3 STG.E.U8 desc[UR36][R10.64+0x51], R3 ;  /* 0x000051030a00b986 */ /* 0x0001e6000c101124 */
[----:B---3--:R-:W-:Y:S01]  /*14050*/  @!P6 IMAD R21, R233, R17, RZ ;  /* 0x00000011e915e224 */ /* 0x008fe200078e02ff */
[----:B------:R1:W-:Y:S01]  /*14060*/  @!P4 STG.E.U8 desc[UR36][R4.64+0x58], R13 ;  /* 0x0000580d0400c986 */ /* 0x0003e2000c101124 */
[----:B------:R-:W-:-:S02]  /*14070*/  ISETP.LT.OR P3, PT, R0, 0x61, !P0 ;  /* 0x000000610000780c */ /* 0x000fc40004761670 */
[----:B-----5:R-:W-:Y:S01]  /*14080*/  @!P1 IMAD R23, R232, R17, RZ ;  /* 0x00000011e8179224 */ /* 0x020fe200078e02ff */
[C---:B------:R-:W-:Y:S01]  /*14090*/  ISETP.LT.OR P4, PT, R0.reuse, 0x62, !P0 ;  /* 0x000000620000780c */ /* 0x040fe20004781670 */
[----:B------:R3:W-:Y:S01]  /*140a0*/  @!P5 STG.E.U8 desc[UR36][R4.64+0x59], R15 ;  /* 0x0000590f0400d986 */ /* 0x0007e2000c101124 */
[----:B------:R-:W-:-:S03]  /*140b0*/  ISETP.LT.OR P5, PT, R0, 0x61, !P2 ;  /* 0x000000610000780c */ /* 0x000fc600057a1670 */
[----:B------:R4:W-:Y:S01]  /*140c0*/  @!P6 STG.E.U8 desc[UR36][R10.64+0x58], R21 ;  /* 0x000058150a00e986 */ /* 0x0009e2000c101124 */
[----:B------:R-:W-:-:S03]  /*140d0*/  ISETP.LT.OR P6, PT, R0, 0x62, !P2 ;  /* 0x000000620000780c */ /* 0x000fc600057c1670 */
[----:B------:R-:W-:Y:S01]  /*140e0*/  @!P1 STG.E.U8 desc[UR36][R10.64+0x59], R23 ;  /* 0x000059170a009986 */ /* 0x000fe2000c101124 */
[----:B------:R-:W-:Y:S01]  /*140f0*/  ISETP.LT.OR P1, PT, R0, 0x69, !P0 ;  /* 0x000000690000780c */ /* 0x000fe20004721670 */
[-C--:B0-----:R-:W-:Y:S02]  /*14100*/  @!P3 IMAD R3, R231, R17.reuse, RZ ;  /* 0x00000011e703b224 */ /* 0x081fe400078e02ff */
[-C--:B-1----:R-:W-:Y:S02]  /*14110*/  @!P4 IMAD R13, R230, R17.reuse, RZ ;  /* 0x00000011e60dc224 */ /* 0x082fe400078e02ff */
[-C--:B---3--:R-:W-:Y:S01]  /*14120*/  @!P5 IMAD R15, R229, R17.reuse, RZ ;  /* 0x00000011e50fd224 */ /* 0x088fe200078e02ff */
[----:B------:R0:W-:Y:S03]  /*14130*/  @!P3 STG.E.U8 desc[UR36][R4.64+0x60], R3 ;  /* 0x000060030400b986 */ /* 0x0001e6000c101124 */
[----:B----4-:R-:W-:Y:S01]  /*14140*/  @!P6 IMAD R21, R228, R17, RZ ;  /* 0x00000011e415e224 */ /* 0x010fe200078e02ff */
[----:B------:R1:W-:Y:S01]  /*14150*/  @!P4 STG.E.U8 desc[UR36][R4.64+0x61], R13 ;  /* 0x0000610d0400c986 */ /* 0x0003e2000c101124 */
[----:B------:R-:W-:-:S02]  /*14160*/  ISETP.LT.OR P3, PT, R0, 0x6a, !P0 ;  /* 0x0000006a0000780c */ /* 0x000fc40004761670 */
[----:B------:R-:W-:Y:S01]  /*14170*/  @!P1 IMAD R153, R227, R17, RZ ;  /* 0x00000011e3999224 */ /* 0x000fe200078e02ff */
        /* <DEDUP_REMOVED lines=131> */
[-C--:B----4-:R-:W-:Y:S01]  /*149b0*/  @!P6 IMAD R21, R183, R17.reuse, RZ ;  /* 0x00000011b715e224 */ /* 0x090fe200078e02ff */
[----:B------:R1:W-:Y:S03]  /*149c0*/  @!P4 STG.E.U8 desc[UR36][R10.64+0xb8], R13 ;  /* 0x0000b80d0a00c986 */ /* 0x0003e6000c101124 */
[----:B------:R-:W-:Y:S01]  /*149d0*/  @!P1 IMAD R23, R182, R17, RZ ;  /* 0x00000011b6179224 */ /* 0x000fe200078e02ff */
[C---:B------:R-:W-:Y:S01]  /*149e0*/  ISETP.LT.OR P3, PT, R0.reuse, 0xc1, !P2 ;  /* 0x000000c10000780c */ /* 0x040fe20005761670 */
[----:B------:R3:W-:Y:S01]  /*149f0*/  @!P5 STG.E.U8 desc[UR36][R10.64+0xb9], R15 ;  /* 0x0000b90f0a00d986 */ /* 0x0007e2000c101124 */
[----:B------:R-:W-:-:S02]  /*14a00*/  ISETP.LT.OR P4, PT, R0, 0xc2, !P2 ;  /* 0x000000c20000780c */ /* 0x000fc40005781670 */
[C---:B------:R-:W-:Y:S01]  /*14a10*/  ISETP.LT.OR P5, PT, R0.reuse, 0xc9, !P0 ;  /* 0x000000c90000780c */ /* 0x040fe200047a1670 */
[----:B------:R4:W-:Y:S01]  /*14a20*/  @!P6 STG.E.U8 desc[UR36][R4.64+0xc0], R21 ;  /* 0x0000c0150400e986 */ /* 0x0009e2000c101124 */
[----:B------:R-:W-:-:S03]  /*14a30*/  ISETP.LT.OR P6, PT, R0, 0xca, !P0 ;  /* 0x000000ca0000780c */ /* 0x000fc600047c1670 */
[----:B------:R-:W-:Y:S01]  /*14a40*/  @!P1 STG.E.U8 desc[UR36][R4.64+0xc1], R23 ;  /* 0x0000c11704009986 */ /* 0x000fe2000c101124 */
[----:B------:R-:W-:-:S03]  /*14a50*/  ISETP.LT.OR P1, PT, R0, 0xc9, !P2 ;  /* 0x000000c90000780c */ /* 0x000fc60005721670 */
[-C--:B0-----:R-:W-:Y:S02]  /*14a60*/  @!P3 IMAD R3, R181, R17.reuse, RZ ;  /* 0x00000011b503b224 */ /* 0x081fe400078e02ff */
[-C--:B-1----:R-:W-:Y:S02]  /*14a70*/  @!P4 IMAD R13, R180, R17.reuse, RZ ;  /* 0x00000011b40dc224 */ /* 0x082fe400078e02ff */
[-C--:B---3--:R-:W-:Y:S02]  /*14a80*/  @!P5 IMAD R15, R179, R17.reuse, RZ ;  /* 0x00000011b30fd224 */ /* 0x088fe400078e02ff */
[-C--:B----4-:R-:W-:Y:S01]  /*14a90*/  @!P6 IMAD R21, R178, R17.reuse, RZ ;  /* 0x00000011b215e224 */ /* 0x090fe200078e02ff */
[----:B------:R0:W-:Y:S03]  /*14aa0*/  @!P3 STG.E.U8 desc[UR36][R10.64+0xc0], R3 ;  /* 0x0000c0030a00b986 */ /* 0x0001e6000c101124 */
[----:B------:R-:W-:Y:S01]  /*14ab0*/  @!P1 IMAD R153, R177, R17, RZ ;  /* 0x00000011b1999224 */ /* 0x000fe200078e02ff */
[----:B------:R1:W-:Y:S01]  /*14ac0*/  @!P4 STG.E.U8 desc[UR36][R10.64+0xc1], R13 ;  /* 0x0000c10d0a00c986 */ /* 0x0003e2000c101124 */
[----:B------:R-:W-:-:S02]  /*14ad0*/  ISETP.LT.OR P3, PT, R0, 0xca, !P2 ;  /* 0x000000ca0000780c */ /* 0x000fc40005761670 */
        /* <DEDUP_REMOVED lines=33> */
[----:B------:R4:W-:Y:S04]  /*14cf0*/  @!P6 STG.E.U8 desc[UR36][R10.64+0xd9], R21 ;  /* 0x0000d9150a00e986 */ /* 0x0009e8000c101124 */
[----:B------:R-:W-:Y:S01]  /*14d00*/  @!P1 STG.E.U8 desc[UR36][R4.64+0xe0], R153 ;  /* 0x0000e09904009986 */ /* 0x000fe2000c101124 */
[C---:B------:R-:W-:Y:S02]  /*14d10*/  ISETP.LT.OR P1, PT, R0.reuse, 0xea, !P0 ;  /* 0x000000ea0000780c */ /* 0x040fe40004721670 */
[----:B------:R-:W-:Y:S01]  /*14d20*/  ISETP.LT.OR P6, PT, R0, 0xe9, !P0 ;  /* 0x000000e90000780c */ /* 0x000fe200047c1670 */
[-C--:B0-----:R-:W-:Y:S02]  /*14d30*/  @!P3 IMAD R3, R166, R17.reuse, RZ ;  /* 0x00000011a603b224 */ /* 0x081fe400078e02ff */
[----:B-1----:R-:W-:-:S02]  /*14d40*/  @!P4 IMAD R13, R165, R17, RZ ;  /* 0x00000011a50dc224 */ /* 0x002fc400078e02ff */
[----:B---3--:R-:W-:Y:S01]  /*14d50*/  @!P5 IMAD R15, R164, R17, RZ ;  /* 0x00000011a40fd224 */ /* 0x008fe200078e02ff */
[----:B------:R0:W-:Y:S01]  /*14d60*/  @!P3 STG.E.U8 desc[UR36][R4.64+0xe1], R3 ;  /* 0x0000e1030400b986 */ /* 0x0001e2000c101124 */
[----:B------:R-:W-:-:S04]  /*14d70*/  ISETP.LT.OR P3, PT, R0, 0xe9, !P2 ;  /* 0x000000e90000780c */ /* 0x000fc80005761670 */
[-C--:B------:R-:W-:Y:S01]  /*14d80*/  @!P1 IMAD R23, R162, R17.reuse, RZ ;  /* 0x00000011a2179224 */ /* 0x080fe200078e02ff */
[----:B------:R2:W-:Y:S01]  /*14d90*/  @!P4 STG.E.U8 desc[UR36][R10.64+0xe0], R13 ;  /* 0x0000e00d0a00c986 */ /* 0x0005e2000c101124 */
[----:B----4-:R-:W-:Y:S01]  /*14da0*/  @!P6 IMAD R21, R163, R17, RZ ;  /* 0x00000011a315e224 */ /* 0x010fe200078e02ff */
[C---:B------:R-:W-:Y:S02]  /*14db0*/  ISETP.LT.OR P4, PT, R0.reuse, 0xea, !P2 ;  /* 0x000000ea0000780c */ /* 0x040fe40005781670 */
[----:B------:R1:W-:Y:S01]  /*14dc0*/  @!P5 STG.E.U8 desc[UR36][R10.64+0xe1], R15 ;  /* 0x0000e10f0a00d986 */ /* 0x0003e2000c101124 */
[----:B------:R-:W-:-:S03]  /*14dd0*/  ISETP.LT.OR P5, PT, R0, 0xf1, !P0 ;  /* 0x000000f10000780c */ /* 0x000fc600047a1670 */
[----:B------:R-:W-:Y:S01]  /*14de0*/  @!P1 STG.E.U8 desc[UR36][R4.64+0xe9], R23 ;  /* 0x0000e91704009986 */ /* 0x000fe2000c101124 */
[----:B------:R-:W-:-:S03]  /*14df0*/  ISETP.LT.OR P1, PT, R0, 0xf2, !P0 ;  /* 0x000000f20000780c */ /* 0x000fc60004721670 */
[----:B------:R3:W-:Y:S01]  /*14e00*/  @!P6 STG.E.U8 desc[UR36][R4.64+0xe8], R21 ;  /* 0x0000e8150400e986 */ /* 0x0007e2000c101124 */
[----:B------:R-:W-:Y:S01]  /*14e10*/  ISETP.LT.OR P6, PT, R0, 0xf1, !P2 ;  /* 0x000000f10000780c */ /* 0x000fe200057c1670 */
[-C--:B0-----:R-:W-:Y:S02]  /*14e20*/  @!P3 IMAD R3, R161, R17.reuse, RZ ;  /* 0x00000011a103b224 */ /* 0x081fe400078e02ff */
[-C--:B--2---:R-:W-:Y:S02]  /*14e30*/  @!P4 IMAD R13, R160, R17.reuse, RZ ;  /* 0x00000011a00dc224 */ /* 0x084fe400078e02ff */
[-C--:B-1----:R-:W-:Y:S01]  /*14e40*/  @!P5 IMAD R15, R159, R17.reuse, RZ ;  /* 0x000000119f0fd224 */ /* 0x082fe200078e02ff */
[----:B------:R0:W-:Y:S01]  /*14e50*/  @!P3 STG.E.U8 desc[UR36][R10.64+0xe8], R3 ;  /* 0x0000e8030a00b986 */ /* 0x0001e2000c101124 */
[----:B------:R-:W-:Y:S02]  /*14e60*/  ISETP.LT.OR P3, PT, R0, 0xf2, !P2 ;  /* 0x000000f20000780c */ /* 0x000fe40005761670 */
[-C--:B---3--:R-:W-:Y:S01]  /*14e70*/  @!P1 IMAD R21, R158, R17.reuse, RZ ;  /* 0x000000119e159224 */ /* 0x088fe200078e02ff */
[----:B------:R1:W-:Y:S03]  /*14e80*/  @!P4 STG.E.U8 desc[UR36][R10.64+0xe9], R13 ;  /* 0x0000e90d0a00c986 */ /* 0x0003e6000c101124 */
[----:B------:R-:W-:Y:S01]  /*14e90*/  @!P6 IMAD R23, R157, R17, RZ ;  /* 0x000000119d17e224 */ /* 0x000fe200078e02ff */
[C---:B------:R-:W-:Y:S01]  /*14ea0*/  ISETP.LT.OR P4, PT, R0.reuse, 0xf9, !P0 ;  /* 0x000000f90000780c */ /* 0x040fe20004781670 */
[----:B------:R-:W-:Y:S01]  /*14eb0*/  @!P1 STG.E.U8 desc[UR36][R4.64+0xf1], R21 ;  /* 0x0000f11504009986 */ /* 0x000fe2000c101124 */
[----:B------:R-:W-:-:S02]  /*14ec0*/  ISETP.LT.OR P0, PT, R0, 0xfa, !P0 ;  /* 0x000000fa0000780c */ /* 0x000fc40004701670 */
[----:B------:R-:W-:Y:S01]  /*14ed0*/  ISETP.GE.AND P1, PT, R154, 0x81, PT ;  /* 0x000000819a00780c */ /* 0x000fe20003f26270 */
[----:B------:R2:W-:Y:S01]  /*14ee0*/  @!P5 STG.E.U8 desc[UR36][R4.64+0xf0], R15 ;  /* 0x0000f00f0400d986 */ /* 0x0005e2000c101124 */
[C---:B------:R-:W-:Y:S02]  /*14ef0*/  ISETP.LT.OR P5, PT, R0.reuse, 0xf9, !P2 ;  /* 0x000000f90000780c */ /* 0x040fe400057a1670 */
[C---:B------:R-:W-:Y:S01]  /*14f00*/  ISETP.LT.OR P2, PT, R0.reuse, 0xfa, !P2 ;  /* 0x000000fa0000780c */ /* 0x040fe20005741670 */
[----:B------:R3:W-:Y:S01]  /*14f10*/  @!P6 STG.E.U8 desc[UR36][R10.64+0xf0], R23 ;  /* 0x0000f0170a00e986 */ /* 0x0007e2000c101124 */
[----:B------:R-:W-:Y:S01]  /*14f20*/  ISETP.LT.OR P6, PT, R0, 0x1, !P1 ;  /* 0x000000010000780c */ /* 0x000fe20004fc1670 */
[-C--:B0-----:R-:W-:Y:S02]  /*14f30*/  @!P3 IMAD R3, R156, R17.reuse, RZ ;  /* 0x000000119c03b224 */ /* 0x081fe400078e02ff */
[-C--:B-1----:R-:W-:Y:S02]  /*14f40*/  @!P4 IMAD R13, R152, R17.reuse, RZ ;  /* 0x00000011980dc224 */ /* 0x082fe400078e02ff */
[----:B------:R-:W-:Y:S01]  /*14f50*/  @!P0 IMAD R153, R22, R17, RZ ;  /* 0x0000001116998224 */ /* 0x000fe200078e02ff */
[----:B------:R0:W-:Y:S01]  /*14f60*/  @!P3 STG.E.U8 desc[UR36][R10.64+0xf1], R3 ;  /* 0x0000f1030a00b986 */ /* 0x0001e2000c101124 */
[----:B------:R-:W-:-:S02]  /*14f70*/  ISETP.GE.AND P3, PT, R154, 0x89, PT ;  /* 0x000000899a00780c */ /* 0x000fc40003f66270 */
[-C--:B--2---:R-:W-:Y:S02]  /*14f80*/  @!P5 IMAD R15, R20, R17.reuse, RZ ;  /* 0x00000011140fd224 */ /* 0x084fe400078e02ff */
[-C--:B------:R-:W-:Y:S01]  /*14f90*/  @!P2 IMAD R21, R14, R17.reuse, RZ ;  /* 0x000000110e15a224 */ /* 0x080fe200078e02ff */
[----:B------:R-:W-:Y:S01]  /*14fa0*/  @!P0 STG.E.U8 desc[UR36][R4.64+0xf9], R153 ;  /* 0x0000f99904008986 */ /* 0x000fe2000c101124 */
[----:B---3--:R-:W-:Y:S01]  /*14fb0*/  @!P6 IMAD R23, R24, R17, RZ ;  /* 0x000000111817e224 */ /* 0x008fe200078e02ff */
[C---:B------:R-:W-:Y:S02]  /*14fc0*/  ISETP.LT.OR P0, PT, R0.reuse, 0x2, !P1 ;  /* 0x000000020000780c */ /* 0x040fe40004f01670 */
[----:B------:R1:W-:Y:S01]  /*14fd0*/  @!P4 STG.E.U8 desc[UR36][R4.64+0xf8], R13 ;  /* 0x0000f80d0400c986 */ /* 0x0003e2000c101124 */
[----:B------:R-:W-:-:S03]  /*14fe0*/  ISETP.LT.OR P4, PT, R0, 0x1, !P3 ;  /* 0x000000010000780c */ /* 0x000fc60005f81670 */
[----:B------:R-:W-:Y:S01]  /*14ff0*/  @!P5 STG.E.U8 desc[UR36][R10.64+0xf8], R15 ;  /* 0x0000f80f0a00d986 */ /* 0x000fe2000c101124 */
[----:B------:R-:W-:-:S03]  /*15000*/  ISETP.LT.OR P5, PT, R0, 0x2, !P3 ;  /* 0x000000020000780c */ /* 0x000fc60005fa1670 */
[----:B------:R-:W-:Y:S01]  /*15010*/  @!P2 STG.E.U8 desc[UR36][R10.64+0xf9], R21 ;  /* 0x0000f9150a00a986 */ /* 0x000fe2000c101124 */
[----:B------:R-:W-:-:S03]  /*15020*/  ISETP.LT.OR P2, PT, R0, 0x9, !P1 ;  /* 0x000000090000780c */ /* 0x000fc60004f41670 */
[----:B------:R-:W-:Y:S01]  /*15030*/  @!P6 STG.E.U8 desc[UR36][R6.64], R23 ;  /* 0x000000170600e986 */ /* 0x000fe2000c101124 */
[----:B------:R-:W-:Y:S01]  /*15040*/  ISETP.LT.OR P6, PT, R0, 0xa, !P1 ;  /* 0x0000000a0000780c */ /* 0x000fe20004fc1670 */
[-C--:B------:R-:W-:Y:S02]  /*15050*/  @!P0 IMAD R25, R25, R17.reuse, RZ ;  /* 0x0000001119198224 */ /* 0x080fe400078e02ff */
[-C--:B0-----:R-:W-:Y:S02]  /*15060*/  @!P4 IMAD R3, R26, R17.reuse, RZ ;  /* 0x000000111a03c224 */ /* 0x081fe400078e02ff */
[-C--:B------:R-:W-:Y:S01]  /*15070*/  @!P5 IMAD R27, R27, R17.reuse, RZ ;  /* 0x000000111b1bd224 */ /* 0x080fe200078e02ff */
[----:B------:R-:W-:Y:S03]  /*15080*/  @!P0 STG.E.U8 desc[UR36][R6.64+0x1], R25 ;  /* 0x0000011906008986 */ /* 0x000fe6000c101124 */
[----:B-1----:R-:W-:Y:S01]  /*15090*/  @!P2 IMAD R5, R28, R17, RZ ;  /* 0x000000111c05a224 */ /* 0x002fe200078e02ff */
[----:B------:R0:W-:Y:S01]  /*150a0*/  @!P4 STG.E.U8 desc[UR36][R8.64], R3 ;  /* 0x000000030800c986 */ /* 0x0001e2000c101124 */
[----:B------:R-:W-:-:S02]  /*150b0*/  ISETP.LT.OR P0, PT, R0, 0xa, !P3 ;  /* 0x0000000a0000780c */ /* 0x000fc40005f01670 */
[----:B------:R-:W-:Y:S01]  /*150c0*/  @!P6 IMAD R29, R29, R17, RZ ;  /* 0x000000111d1de224 */ /* 0x000fe200078e02ff */
[C---:B------:R-:W-:Y:S01]  /*150d0*/  ISETP.LT.OR P4, PT, R0.reuse, 0x9, !P3 ;  /* 0x000000090000780c */ /* 0x040fe20005f81670 */
[----:B------:R-:W-:Y:S01]  /*150e0*/  @!P5 STG.E.U8 desc[UR36][R8.64+0x1], R27 ;  /* 0x0000011b0800d986 */ /* 0x000fe2000c101124 */
[----:B------:R-:W-:-:S03]  /*150f0*/  ISETP.LT.OR P5, PT, R0, 0x11, !P1 ;  /* 0x000000110000780c */ /* 0x000fc60004fa1670 */
[----:B------:R1:W-:Y:S01]  /*15100*/  @!P2 STG.E.U8 desc[UR36][R6.64+0x8], R5 ;  /* 0x000008050600a986 */ /* 0x0003e2000c101124 */
[----:B------:R-:W-:-:S03]  /*15110*/  ISETP.LT.OR P2, PT, R0, 0x12, !P1 ;  /* 0x000000120000780c */ /* 0x000fc60004f41670 */
[----:B------:R-:W-:Y:S01]  /*15120*/  @!P6 STG.E.U8 desc[UR36][R6.64+0x9], R29 ;  /* 0x0000091d0600e986 */ /* 0x000fe2000c101124 */
[----:B------:R-:W-:Y:S01]  /*15130*/  ISETP.LT.OR P6, PT, R0, 0x11, !P3 ;  /* 0x000000110000780c */ /* 0x000fe20005fc1670 */
[-C--:B------:R-:W-:Y:S02]  /*15140*/  @!P0 IMAD R31, R31, R17.reuse, RZ ;  /* 0x000000111f1f8224 */ /* 0x080fe400078e02ff */
[-C--:B0-----:R-:W-:Y:S02]  /*15150*/  @!P4 IMAD R3, R30, R17.reuse, RZ ;  /* 0x000000111e03c224 */ /* 0x081fe400078e02ff */
[-C--:B------:R-:W-:Y:S01]  /*15160*/  @!P5 IMAD R11, R32, R17.reuse, RZ ;  /* 0x00000011200bd224 */ /* 0x080fe200078e02ff */
[----:B------:R-:W-:Y:S03]  /*15170*/  @!P0 STG.E.U8 desc[UR36][R8.64+0x9], R31 ;  /* 0x0000091f08008986 */ /* 0x000fe6000c101124 */
[----:B------:R-:W-:Y:S01]  /*15180*/  @!P2 IMAD R33, R33, R17, RZ ;  /* 0x000000112121a224 */ /* 0x000fe200078e02ff */
[----:B------:R0:W-:Y:S01]  /*15190*/  @!P4 STG.E.U8 desc[UR36][R8.64+0x8], R3 ;  /* 0x000008030800c986 */ /* 0x0001e2000c101124 */
[----:B------:R-:W-:-:S02]  /*151a0*/  ISETP.LT.OR P0, PT, R0, 0x12, !P3 ;  /* 0x000000120000780c */ /* 0x000fc40005f01670 */
[----:B-1----:R-:W-:Y:S01]  /*151b0*/  @!P6 IMAD R5, R34, R17, RZ ;  /* 0x000000112205e224 */ /* 0x002fe200078e02ff */
[C---:B------:R-:W-:Y:S01]  /*151c0*/  ISETP.LT.OR P4, PT, R0.reuse, 0x19, !P1 ;  /* 0x000000190000780c */ /* 0x040fe20004f81670 */
[----:B------:R-:W-:Y:S01]  /*151d0*/  @!P5 STG.E.U8 desc[UR36][R6.64+0x10], R11 ;  /* 0x0000100b0600d986 */ /* 0x000fe2000c101124 */
[----:B------:R-:W-:-:S03]  /*151e0*/  ISETP.LT.OR P5, PT, R0, 0x1a, !P1 ;  /* 0x0000001a0000780c */ /* 0x000fc60004fa1670 */
[----:B------:R-:W-:Y:S01]  /*151f0*/  @!P2 STG.E.U8 desc[UR36][R6.64+0x11], R33 ;  /* 0x000011210600a986 */ /* 0x000fe2000c101124 */
[----:B------:R-:W-:-:S03]  /*15200*/  ISETP.LT.OR P2, PT, R0, 0x19, !P3 ;  /* 0x000000190000780c */ /* 0x000fc60005f41670 */
[----:B------:R1:W-:Y:S01]  /*15210*/  @!P6 STG.E.U8 desc[UR36][R8.64+0x10], R5 ;  /* 0x000010050800e986 */ /* 0x0003e2000c101124 */
[----:B------:R-:W-:Y:S01]  /*15220*/  ISETP.LT.OR P6, PT, R0, 0x1a, !P3 ;  /* 0x0000001a0000780c */ /* 0x000fe20005fc1670 */
[-C--:B------:R-:W-:Y:S02]  /*15230*/  @!P0 IMAD R35, R35, R17.reuse, RZ ;  /* 0x0000001123238224 */ /* 0x080fe400078e02ff */
[-C--:B0-----:R-:W-:Y:S02]  /*15240*/  @!P4 IMAD R3, R36, R17.reuse, RZ ;  /* 0x000000112403c224 */ /* 0x081fe400078e02ff */
[-C--:B------:R-:W-:Y:S01]  /*15250*/  @!P5 IMAD R37, R37, R17.reuse, RZ ;  /* 0x000000112525d224 */ /* 0x080fe200078e02ff */
[----:B------:R-:W-:Y:S01]  /*15260*/  @!P0 STG.E.U8 desc[UR36][R8.64+0x11], R35 ;  /* 0x0000112308008986 */ /* 0x000fe2000c101124 */
[----:B------:R-:W-:Y:S02]  /*15270*/  ISETP.LT.OR P0, PT, R0, 0x22, !P1 ;  /* 0x000000220000780c */ /* 0x000fe40004f01670 */
[----:B-1----:R-:W-:-:S04]  /*15280*/  @!P2 IMAD R5, R38, R17, RZ ;  /* 0x000000112605a224 */ /* 0x002fc800078e02ff */
[----:B------:R-:W-:Y:S01]  /*15290*/  @!P6 IMAD R39, R39, R17, RZ ;  /* 0x000000112727e224 */ /* 0x000fe200078e02ff */
[----:B------:R0:W-:Y:S01]  /*152a0*/  @!P4 STG.E.U8 desc[UR36][R6.64+0x18], R3 ;  /* 0x000018030600c986 */ /* 0x0001e2000c101124 */
[----:B------:R-:W-:-:S03]  /*152b0*/  ISETP.LT.OR P4, PT, R0, 0x21, !P1 ;  /* 0x000000210000780c */ /* 0x000fc60004f81670 */
        /* <DEDUP_REMOVED lines=216> */
[-C--:B0-----:R-:W-:Y:S02]  /*16040*/  @!P4 IMAD R3, R110, R17.reuse, RZ ;  /* 0x000000116e03c224 */ /* 0x081fe400078e02ff */
[-C--:B------:R-:W-:Y:S02]  /*16050*/  @!P0 IMAD R111, R111, R17.reuse, RZ ;  /* 0x000000116f6f8224 */ /* 0x080fe400078e02ff */
[-C--:B------:R-:W-:Y:S01]  /*16060*/  @!P5 IMAD R11, R112, R17.reuse, RZ ;  /* 0x00000011700bd224 */ /* 0x080fe200078e02ff */
[----:B------:R0:W-:Y:S03]  /*16070*/  @!P4 STG.E.U8 desc[UR36][R8.64+0xa8], R3 ;  /* 0x0000a8030800c986 */ /* 0x0001e6000c101124 */
[-C--:B------:R-:W-:Y:S01]  /*16080*/  @!P2 IMAD R113, R113, R17.reuse, RZ ;  /* 0x000000117171a224 */ /* 0x080fe200078e02ff */
[----:B------:R-:W-:Y:S03]  /*16090*/  @!P0 STG.E.U8 desc[UR36][R8.64+0xa9], R111 ;  /* 0x0000a96f08008986 */ /* 0x000fe6000c101124 */
[----:B-1----:R-:W-:Y:S01]  /*160a0*/  @!P6 IMAD R5, R114, R17, RZ ;  /* 0x000000117205e224 */ /* 0x002fe200078e02ff */
[C---:B------:R-:W-:Y:S01]  /*160b0*/  ISETP.LT.OR P0, PT, R0.reuse, 0xb2, !P3 ;  /* 0x000000b20000780c */ /* 0x040fe20005f01670 */
[----:B------:R-:W-:Y:S01]  /*160c0*/  @!P5 STG.E.U8 desc[UR36][R6.64+0xb0], R11 ;  /* 0x0000b00b0600d986 */ /* 0x000fe2000c101124 */
[----:B------:R-:W-:-:S02]  /*160d0*/  ISETP.LT.OR P5, PT, R0, 0xba, !P1 ;  /* 0x000000ba0000780c */ /* 0x000fc40004fa1670 */
[C---:B------:R-:W-:Y:S01]  /*160e0*/  ISETP.LT.OR P4, PT, R0.reuse, 0xb9, !P1 ;  /* 0x000000b90000780c */ /* 0x040fe20004f81670 */
[----:B------:R-:W-:Y:S01]  /*160f0*/  @!P2 STG.E.U8 desc[UR36][R6.64+0xb1], R113 ;  /* 0x0000b1710600a986 */ /* 0x000fe2000c101124 */
[----:B------:R-:W-:-:S03]  /*16100*/  ISETP.LT.OR P2, PT, R0, 0xb9, !P3 ;  /* 0x000000b90000780c */ /* 0x000fc60005f41670 */
[----:B------:R1:W-:Y:S01]  /*16110*/  @!P6 STG.E.U8 desc[UR36][R8.64+0xb0], R5 ;  /* 0x0000b0050800e986 */ /* 0x0003e2000c101124 */
[----:B------:R-:W-:-:S03]  /*16120*/  ISETP.LT.OR P6, PT, R0, 0xba, !P3 ;  /* 0x000000ba0000780c */ /* 0x000fc60005fc1670 */
[-C--:B------:R-:W-:Y:S02]  /*16130*/  @!P0 IMAD R115, R115, R17.reuse, RZ ;  /* 0x0000001173738224 */ /* 0x080fe400078e02ff */
[-C--:B------:R-:W-:Y:S02]  /*16140*/  @!P5 IMAD R117, R117, R17.reuse, RZ ;  /* 0x000000117575d224 */ /* 0x080fe400078e02ff */
[-C--:B0-----:R-:W-:Y:S01]  /*16150*/  @!P4 IMAD R3, R116, R17.reuse, RZ ;  /* 0x000000117403c224 */ /* 0x081fe200078e02ff */
[----:B------:R-:W-:Y:S01]  /*16160*/  @!P0 STG.E.U8 desc[UR36][R8.64+0xb1], R115 ;  /* 0x0000b17308008986 */ /* 0x000fe2000c101124 */
[----:B------:R-:W-:Y:S01]  /*16170*/  ISETP.LT.OR P0, PT, R0, 0xc1, !P1 ;  /* 0x000000c10000780c */ /* 0x000fe20004f01670 */
[----:B-1----:R-:W-:-:S03]  /*16180*/  @!P2 IMAD R5, R118, R17, RZ ;  /* 0x000000117605a224 */ /* 0x002fc600078e02ff */
[----:B------:R-:W-:Y:S01]  /*16190*/  @!P6 IMAD R119, R119, R17, RZ ;  /* 0x000000117777e224 */ /* 0x000fe200078e02ff */
[----:B------:R-:W-:Y:S01]  /*161a0*/  @!P5 STG.E.U8 desc[UR36][R6.64+0xb9], R117 ;  /* 0x0000b9750600d986 */ /* 0x000fe2000c101124 */
[----:B------:R-:W-:-:S03]  /*161b0*/  ISETP.LT.OR P5, PT, R0, 0xc2, !P1 ;  /* 0x000000c20000780c */ /* 0x000fc60004fa1670 */
[----:B------:R0:W-:Y:S01]  /*161c0*/  @!P4 STG.E.U8 desc[UR36][R6.64+0xb8], R3 ;  /* 0x0000b8030600c986 */ /* 0x0001e2000c101124 */
[----:B------:R-:W-:-:S03]  /*161d0*/  ISETP.LT.OR P4, PT, R0, 0xc1, !P3 ;  /* 0x000000c10000780c */ /* 0x000fc60005f81670 */
[----:B------:R-:W-:Y:S01]  /*161e0*/  @!P6 STG.E.U8 desc[UR36][R8.64+0xb9], R119 ;  /* 0x0000b9770800e986 */ /* 0x000fe2000c101124 */
[----:B------:R-:W-:-:S03]  /*161f0*/  ISETP.LT.OR P6, PT, R0, 0xc2, !P3 ;  /* 0x000000c20000780c */ /* 0x000fc60005fc1670 */
[----:B------:R1:W-:Y:S01]  /*16200*/  @!P2 STG.E.U8 desc[UR36][R8.64+0xb8], R5 ;  /* 0x0000b8050800a986 */ /* 0x0003e2000c101124 */
[----:B------:R-:W-:Y:S01]  /*16210*/  ISETP.LT.OR P2, PT, R0, 0xc9, !P1 ;  /* 0x000000c90000780c */ /* 0x000fe20004f41670 */
[-C--:B------:R-:W-:Y:S02]  /*16220*/  @!P0 IMAD R11, R120, R17.reuse, RZ ;  /* 0x00000011780b8224 */ /* 0x080fe400078e02ff */
[-C--:B------:R-:W-:Y:S02]  /*16230*/  @!P5 IMAD R121, R121, R17.reuse, RZ ;  /* 0x000000117979d224 */ /* 0x080fe400078e02ff */
[-C--:B0-----:R-:W-:Y:S01]  /*16240*/  @!P4 IMAD R3, R122, R17.reuse, RZ ;  /* 0x000000117a03c224 */ /* 0x081fe200078e02ff */
[----:B------:R0:W-:Y:S03]  /*16250*/  @!P0 STG.E.U8 desc[UR36][R6.64+0xc0], R11 ;  /* 0x0000c00b06008986 */ /* 0x0001e6000c101124 */
[-C--:B------:R-:W-:Y:S01]  /*16260*/  @!P6 IMAD R123, R123, R17.reuse, RZ ;  /* 0x000000117b7be224 */ /* 0x080fe200078e02ff */
[----:B------:R-:W-:Y:S01]  /*16270*/  ISETP.LT.OR P0, PT, R0, 0xca, !P1 ;  /* 0x000000ca0000780c */ /* 0x000fe20004f01670 */
[----:B------:R-:W-:Y:S02]  /*16280*/  @!P5 STG.E.U8 desc[UR36][R6.64+0xc1], R121 ;  /* 0x0000c1790600d986 */ /* 0x000fe4000c101124 */
[----:B-1----:R-:W-:Y:S01]  /*16290*/  @!P2 IMAD R5, R124, R17, RZ ;  /* 0x000000117c05a224 */ /* 0x002fe200078e02ff */
[C---:B------:R-:W-:Y:S01]  /*162a0*/  ISETP.LT.OR P5, PT, R0.reuse, 0xc9, !P3 ;  /* 0x000000c90000780c */ /* 0x040fe20005fa1670 */
[----:B------:R1:W-:Y:S01]  /*162b0*/  @!P4 STG.E.U8 desc[UR36][R8.64+0xc0], R3 ;  /* 0x0000c0030800c986 */ /* 0x0003e2000c101124 */
        /* <DEDUP_REMOVED lines=8> */
[----:B------:R-:W-:Y:S03]  /*16340*/  @!P0 STG.E.U8 desc[UR36][R6.64+0xc9], R125 ;  /* 0x0000c97d06008986 */ /* 0x000fe6000c101124 */
[-C--:B-1----:R-:W-:Y:S01]  /*16350*/  @!P6 IMAD R3, R128, R17.reuse, RZ ;  /* 0x000000118003e224 */ /* 0x082fe200078e02ff */
[----:B------:R0:W-:Y:S03]  /*16360*/  @!P5 STG.E.U8 desc[UR36][R8.64+0xc8], R11 ;  /* 0x0000c80b0800d986 */ /* 0x0001e6000c101124 */
[----:B------:R-:W-:Y:S01]  /*16370*/  @!P2 IMAD R129, R129, R17, RZ ;  /* 0x000000118181a224 */ /* 0x000fe200078e02ff */
[C---:B------:R-:W-:Y:S01]  /*16380*/  ISETP.LT.OR P0, PT, R0.reuse, 0xd1, !P3 ;  /* 0x000000d10000780c */ /* 0x040fe20005f01670 */
[----:B------:R-:W-:Y:S01]  /*16390*/  @!P4 STG.E.U8 desc[UR36][R8.64+0xc9], R127 ;  /* 0x0000c97f0800c986 */ /* 0x000fe2000c101124 */
[----:B------:R-:W-:-:S02]  /*163a0*/  ISETP.LT.OR P5, PT, R0, 0xd2, !P3 ;  /* 0x000000d20000780c */ /* 0x000fc40005fa1670 */
[C---:B------:R-:W-:Y:S01]  /*163b0*/  ISETP.LT.OR P4, PT, R0.reuse, 0xd9, !P1 ;  /* 0x000000d90000780c */ /* 0x040fe20004f81670 */
[----:B------:R1:W-:Y:S01]  /*163c0*/  @!P6 STG.E.U8 desc[UR36][R6.64+0xd0], R3 ;  /* 0x0000d0030600e986 */ /* 0x0003e2000c101124 */
[----:B------:R-:W-:-:S03]  /*163d0*/  ISETP.LT.OR P6, PT, R0, 0xda, !P1 ;  /* 0x000000da0000780c */ /* 0x000fc60004fc1670 */
[----:B------:R-:W-:Y:S01]  /*163e0*/  @!P2 STG.E.U8 desc[UR36][R6.64+0xd1], R129 ;  /* 0x0000d1810600a986 */ /* 0x000fe2000c101124 */
[----:B------:R-:W-:-:S03]  /*163f0*/  ISETP.LT.OR P2, PT, R0, 0xd9, !P3 ;  /* 0x000000d90000780c */ /* 0x000fc60005f41670 */
[-C--:B--2---:R-:W-:Y:S02]  /*16400*/  @!P0 IMAD R5, R130, R17.reuse, RZ ;  /* 0x0000001182058224 */ /* 0x084fe400078e02ff */
[-C--:B------:R-:W-:Y:S02]  /*16410*/  @!P5 IMAD R131, R131, R17.reuse, RZ ;  /* 0x000000118383d224 */ /* 0x080fe400078e02ff */
[-C--:B0-----:R-:W-:Y:S02]  /*16420*/  @!P4 IMAD R11, R132, R17.reuse, RZ ;  /* 0x00000011840bc224 */ /* 0x081fe400078e02ff */
[-C--:B------:R-:W-:Y:S01]  /*16430*/  @!P6 IMAD R133, R133, R17.reuse, RZ ;  /* 0x000000118585e224 */ /* 0x080fe200078e02ff */
[----:B------:R0:W-:Y:S03]  /*16440*/  @!P0 STG.E.U8 desc[UR36][R8.64+0xd0], R5 ;  /* 0x0000d00508008986 */ /* 0x0001e6000c101124 */
[----:B-1----:R-:W-:Y:S01]  /*16450*/  @!P2 IMAD R3, R134, R17, RZ ;  /* 0x000000118603a224 */ /* 0x002fe200078e02ff */
[----:B------:R-:W-:Y:S01]  /*16460*/  @!P5 STG.E.U8 desc[UR36][R8.64+0xd1], R131 ;  /* 0x0000d1830800d986 */ /* 0x000fe2000c101124 */
[----:B------:R-:W-:-:S02]  /*16470*/  ISETP.LT.OR P0, PT, R0, 0xda, !P3 ;  /* 0x000000da0000780c */ /* 0x000fc40005f01670 */
        /* <DEDUP_REMOVED lines=14> */
[----:B------:R-:W-:Y:S01]  /*16560*/  @!P4 STG.E.U8 desc[UR36][R6.64+0xe1], R137 ;  /* 0x0000e1890600c986 */ /* 0x000fe2000c101124 */
[----:B------:R-:W-:-:S02]  /*16570*/  ISETP.LT.OR P0, PT, R0, 0xe9, !P1 ;  /* 0x000000e90000780c */ /* 0x000fc40004f01670 */
[C---:B------:R-:W-:Y:S01]  /*16580*/  ISETP.LT.OR P4, PT, R0.reuse, 0xea, !P1 ;  /* 0x000000ea0000780c */ /* 0x040fe20004f81670 */
[----:B------:R1:W-:Y:S01]  /*16590*/  @!P6 STG.E.U8 desc[UR36][R8.64+0xe0], R11 ;  /* 0x0000e00b0800e986 */ /* 0x0003e2000c101124 */
[C---:B------:R-:W-:Y:S02]  /*165a0*/  ISETP.LT.OR P6, PT, R0.reuse, 0xe9, !P3 ;  /* 0x000000e90000780c */ /* 0x040fe40005fc1670 */
[C---:B------:R-:W-:Y:S01]  /*165b0*/  ISETP.LT.OR P5, PT, R0.reuse, 0xea, !P3 ;  /* 0x000000ea0000780c */ /* 0x040fe20005fa1670 */
[----:B------:R-:W-:Y:S01]  /*165c0*/  @!P2 STG.E.U8 desc[UR36][R8.64+0xe1], R139 ;  /* 0x0000e18b0800a986 */ /* 0x000fe2000c101124 */
[----:B------:R-:W-:-:S05]  /*165d0*/  ISETP.LT.OR P2, PT, R0, 0xf1, !P1 ;  /* 0x000000f10000780c */ /* 0x000fca0004f41670 */
[-C--:B--2---:R-:W-:Y:S02]  /*165e0*/  @!P0 IMAD R3, R140, R17.reuse, RZ ;  /* 0x000000118c038224 */ /* 0x084fe400078e02ff */
[-C--:B------:R-:W-:Y:S02]  /*165f0*/  @!P4 IMAD R141, R141, R17.reuse, RZ ;  /* 0x000000118d8dc224 */ /* 0x080fe400078e02ff */
[-C--:B0-----:R-:W-:Y:S02]  /*16600*/  @!P6 IMAD R5, R142, R17.reuse, RZ ;  /* 0x000000118e05e224 */ /* 0x081fe400078e02ff */
[-C--:B------:R-:W-:Y:S02]  /*16610*/  @!P5 IMAD R143, R143, R17.reuse, RZ ;  /* 0x000000118f8fd224 */ /* 0x080fe400078e02ff */
[----:B-1----:R-:W-:Y:S01]  /*16620*/  @!P2 IMAD R11, R144, R17, RZ ;  /* 0x00000011900ba224 */ /* 0x002fe200078e02ff */
[----:B------:R0:W-:Y:S01]  /*16630*/  @!P0 STG.E.U8 desc[UR36][R6.64+0xe8], R3 ;  /* 0x0000e80306008986 */ /* 0x0001e2000c101124 */
[----:B------:R-:W-:-:S03]  /*16640*/  ISETP.LT.OR P0, PT, R0, 0xf2, !P1 ;  /* 0x000000f20000780c */ /* 0x000fc60004f01670 */
[----:B------:R-:W-:Y:S01]  /*16650*/  @!P4 STG.E.U8 desc[UR36][R6.64+0xe9], R141 ;  /* 0x0000e98d0600c986 */ /* 0x000fe2000c101124 */
[----:B------:R-:W-:-:S03]  /*16660*/  ISETP.LT.OR P4, PT, R0, 0xf1, !P3 ;  /* 0x000000f10000780c */ /* 0x000fc60005f81670 */
[----:B------:R-:W-:Y:S01]  /*16670*/  @!P6 STG.E.U8 desc[UR36][R8.64+0xe8], R5 ;  /* 0x0000e8050800e986 */ /* 0x000fe2000c101124 */
[----:B------:R-:W-:-:S03]  /*16680*/  ISETP.LT.OR P6, PT, R0, 0xf2, !P3 ;  /* 0x000000f20000780c */ /* 0x000fc60005fc1670 */
[----:B------:R-:W-:Y:S01]  /*16690*/  @!P5 STG.E.U8 desc[UR36][R8.64+0xe9], R143 ;  /* 0x0000e98f0800d986 */ /* 0x000fe2000c101124 */
[----:B------:R-:W-:-:S03]  /*166a0*/  ISETP.LT.OR P5, PT, R0, 0xf9, !P3 ;  /* 0x000000f90000780c */ /* 0x000fc60005fa1670 */
[----:B------:R1:W-:Y:S01]  /*166b0*/  @!P2 STG.E.U8 desc[UR36][R6.64+0xf0], R11 ;  /* 0x0000f00b0600a986 */ /* 0x0003e2000c101124 */
[C---:B------:R-:W-:Y:S02]  /*166c0*/  ISETP.LT.OR P2, PT, R0.reuse, 0xf9, !P1 ;  /* 0x000000f90000780c */ /* 0x040fe40004f41670 */
[C---:B------:R-:W-:Y:S02]  /*166d0*/  ISETP.LT.OR P1, PT, R0.reuse, 0xfa, !P1 ;  /* 0x000000fa0000780c */ /* 0x040fe40004f21670 */
[----:B------:R-:W-:Y:S01]  /*166e0*/  ISETP.LT.OR P3, PT, R0, 0xfa, !P3 ;  /* 0x000000fa0000780c */ /* 0x000fe20005f61670 */
[-C--:B------:R-:W-:Y:S02]  /*166f0*/  @!P0 IMAD R145, R145, R17.reuse, RZ ;  /* 0x0000001191918224 */ /* 0x080fe400078e02ff */
[-C--:B0-----:R-:W-:Y:S02]  /*16700*/  @!P4 IMAD R3, R146, R17.reuse, RZ ;  /* 0x000000119203c224 */ /* 0x081fe400078e02ff */
[----:B------:R-:W-:-:S02]  /*16710*/  @!P6 IMAD R147, R147, R17, RZ ;  /* 0x000000119393e224 */ /* 0x000fc400078e02ff */
[-C--:B-1----:R-:W-:Y:S02]  /*16720*/  @!P5 IMAD R11, R150, R17.reuse, RZ ;  /* 0x00000011960bd224 */ /* 0x082fe400078e02ff */
[-C--:B------:R-:W-:Y:S02]  /*16730*/  @!P2 IMAD R5, R148, R17.reuse, RZ ;  /* 0x000000119405a224 */ /* 0x080fe400078e02ff */
[-C--:B------:R-:W-:Y:S02]  /*16740*/  @!P1 IMAD R149, R149, R17.reuse, RZ ;  /* 0x0000001195959224 */ /* 0x080fe400078e02ff */
[----:B------:R-:W-:Y:S01]  /*16750*/  @!P3 IMAD R151, R151, R17, RZ ;  /* 0x000000119797b224 */ /* 0x000fe200078e02ff */
[----:B------:R0:W-:Y:S04]  /*16760*/  @!P0 STG.E.U8 desc[UR36][R6.64+0xf1], R145 ;  /* 0x0000f19106008986 */ /* 0x0001e8000c101124 */
[----:B------:R0:W-:Y:S04]  /*16770*/  @!P4 STG.E.U8 desc[UR36][R8.64+0xf0], R3 ;  /* 0x0000f0030800c986 */ /* 0x0001e8000c101124 */
[----:B------:R0:W-:Y:S04]  /*16780*/  @!P6 STG.E.U8 desc[UR36][R8.64+0xf1], R147 ;  /* 0x0000f1930800e986 */ /* 0x0001e8000c101124 */
[----:B------:R0:W-:Y:S04]  /*16790*/  @!P2 STG.E.U8 desc[UR36][R6.64+0xf8], R5 ;  /* 0x0000f8050600a986 */ /* 0x0001e8000c101124 */
[----:B------:R0:W-:Y:S04]  /*167a0*/  @!P1 STG.E.U8 desc[UR36][R6.64+0xf9], R149 ;  /* 0x0000f99506009986 */ /* 0x0001e8000c101124 */
[----:B------:R0:W-:Y:S04]  /*167b0*/  @!P5 STG.E.U8 desc[UR36][R8.64+0xf8], R11 ;  /* 0x0000f80b0800d986 */ /* 0x0001e8000c101124 */
[----:B------:R0:W-:Y:S02]  /*167c0*/  @!P3 STG.E.U8 desc[UR36][R8.64+0xf9], R151 ;  /* 0x0000f9970800b986 */ /* 0x0001e4000c101124 */
.L_x_548:
[----:B------:R-:W-:Y:S05]  /*167d0*/  BSYNC B0 ;  /* 0x0000000000007941 */ /* 0x000fea0003800000 */
.L_x_34:
[----:B0-----:R-:W5:Y:S04]  /*167e0*/  LDL.LU R3, [R1+0x200] ;  /* 0x0002000001037983 */ /* 0x001f680000300800 */
[----:B------:R-:W5:Y:S01]  /*167f0*/  LDL.LU R2, [R1+0x204] ;  /* 0x0002040001027983 */ /* 0x000f620000300800 */
[----:B------:R-:W-:Y:S01]  /*16800*/  ULDC UR4, c[0x0][0xc] ;  /* 0x0000030000047ab9 */ /* 0x000fe20000000800 */
[----:B------:R-:W-:Y:S01]  /*16810*/  ULDC UR5, c[0x0][0x10] ;  /* 0x0000040000057ab9 */ /* 0x000fe20000000800 */
[----:B------:R-:W5:Y:S01]  /*16820*/  LDC R5, c[0x0][0x14] ;  /* 0x00000500ff057b82 */ /* 0x000f620000000800 */
[----:B------:R-:W-:Y:S01]  /*16830*/  UIMAD.WIDE.U32 UR4, UR4, UR5, URZ ;  /* 0x00000005040472a5 */ /* 0x000fe2000f8e003f */
[----:B------:R-:W-:Y:S01]  /*16840*/  PRMT R0, RZ, 0x7610, R0 ;  /* 0x00007610ff007816 */ /* 0x000fe20000000000 */
[----:B------:R-:W-:Y:S01]  /*16850*/  UMOV UR42, 0xffffffff ;  /* 0xffffffff002a7882 */ /* 0x000fe20000000000 */
[----:B------:R-:W-:-:S03]  /*16860*/  UMOV UR43, 0xffffffff ;  /* 0xffffffff002b7882 */ /* 0x000fc60000000000 */
[----:B-----5:R-:W-:-:S04]  /*16870*/  IMAD.WIDE.U32 R2, R5, UR4, R2 ;  /* 0x0000000405027c25 */ /* 0x020fc8000f8e0002 */
[----:B------:R-:W-:Y:S01]  /*16880*/  IMAD R5, R5, UR5, RZ ;  /* 0x0000000505057c24 */ /* 0x000fe2000f8e02ff */
[----:B-1-3--:R-:W-:Y:S01]  /*16890*/  MOV R6, R2 ;  /* 0x0000000200067202 */ /* 0x00afe20000000f00 */
[----:B------:R-:W-:Y:S02]  /*168a0*/  ULDC.64 UR4, c[0x0][0x650] ;  /* 0x0001940000047ab9 */ /* 0x000fe40000000a00 */
[----:B------:R-:W-:Y:S01]  /*168b0*/  IMAD.IADD R4, R3, 0x1, R5 ;  /* 0x0000000103047824 */ /* 0x000fe200078e0205 */
[----:B------:R-:W-:-:S04]  /*168c0*/  ISETP.GE.U32.AND P0, PT, R2, UR4, PT ;  /* 0x0000000402007c0c */ /* 0x000fc8000bf06070 */
[----:B------:R0:W-:Y:S01]  /*168d0*/  STL [R1+0x200], R4 ;  /* 0x0002000401007387 */ /* 0x0001e20000100800 */
[----:B------:R-:W-:-:S03]  /*168e0*/  ISETP.GE.U32.AND.EX P0, PT, R4, UR5, PT, P0 ;  /* 0x0000000504007c0c */ /* 0x000fc6000bf06100 */
[----:B------:R0:W-:Y:S10]  /*168f0*/  STL [R1+0x204], R6 ;  /* 0x0002040601007387 */ /* 0x0001f40000100800 */
[----:B0-----:R-:W-:Y:S05]  /*16900*/  @P0 BRA `(.L_x_549) ;  /* 0x0000000400880947 */ /* 0x001fea0003800000 */
[----:B------:R-:W0:Y:S01]  /*16910*/  S2UR UR6, SR_CTAID.X ;  /* 0x00000000000679c3 */ /* 0x000e220000002500 */
[----:B------:R-:W-:Y:S01]  /*16920*/  ULDC.64 UR12, c[0x0][0x628] ;  /* 0x00018a00000c7ab9 */ /* 0x000fe20000000a00 */
[----:B------:R-:W-:Y:S01]  /*16930*/  ULDC UR4, c[0x0][0x150] ;  /* 0x0000540000047ab9 */ /* 0x000fe20000000800 */
[----:B------:R-:W-:Y:S01]  /*16940*/  ISETP.NE.U32.AND P0, PT, RZ, UR12, PT ;  /* 0x0000000cff007c0c */ /* 0x000fe2000bf05070 */
[----:B------:R-:W-:Y:S01]  /*16950*/  ULDC UR15, c[0x0][0x630] ;  /* 0x00018c00000f7ab9 */ /* 0x000fe20000000800 */
[----:B------:R-:W-:Y:S01]  /*16960*/  R2UR UR16, R6 ;  /* 0x00000000061072ca */ /* 0x000fe200000e0000 */
[----:B------:R-:W-:Y:S01]  /*16970*/  ULDC UR19, c[0x0][0x154] ;  /* 0x0000550000137ab9 */ /* 0x000fe20000000800 */
[----:B------:R-:W-:Y:S01]  /*16980*/  ISETP.NE.AND.EX P0, PT, RZ, UR13, PT, P0 ;  /* 0x0000000dff007c0c */ /* 0x000fe2000bf05300 */
[----:B------:R-:W1:Y:S01]  /*16990*/  S2UR UR18, SR_CTAID.Y ;  /* 0x00000000001279c3 */ /* 0x000e620000002600 */
[----:B------:R-:W-:Y:S02]  /*169a0*/  R2UR UR17, R4 ;  /* 0x00000000041172ca */ /* 0x000fe400000e0000 */
[----:B------:R-:W-:-:S02]  /*169b0*/  R2UR UR10, R6 ;  /* 0x00000000060a72ca */ /* 0x000fc400000e0000 */
[----:B------:R-:W-:Y:S02]  /*169c0*/  R2UR UR11, R4 ;  /* 0x00000000040b72ca */ /* 0x000fe400000e0000 */
[----:B0-----:R-:W-:-:S05]  /*169d0*/  I2FP.F32.U32 R0, UR6 ;  /* 0x0000000600007c45 */ /* 0x001fca0008201000 */
[----:B------:R-:W-:-:S04]  /*169e0*/  FMUL R0, R0, UR4 ;  /* 0x0000000400007c20 */ /* 0x000fc80008400000 */
[----:B------:R0:W3:Y:S01]  /*169f0*/  F2I.U32.TRUNC.NTZ R2, R0 ;  /* 0x0000000000027305 */ /* 0x0000e2000020f000 */
[----:B-1----:R-:W-:Y:S05]  /*16a00*/  @!P0 BRA `(.L_x_550) ;  /* 0x0000000000308947 */ /* 0x002fea0003800000 */
        /* <DEDUP_REMOVED lines=12> */
.L_x_550:
[----:B------:R-:W-:Y:S01]  /*16ad0*/  USHF.R.U64 UR43, UR10, UR15, UR11 ;  /* 0x0000000f0a2b7299 */ /* 0x000fe2000800120b */
[----:B0-----:R-:W-:Y:S01]  /*16ae0*/  I2FP.F32.U32 R0, UR18 ;  /* 0x0000001200007c45 */ /* 0x001fe20008201000 */
[----:B------:R-:W-:Y:S02]  /*16af0*/  USHF.R.U32.HI UR4, URZ, UR15, UR11 ;  /* 0x0000000f3f047299 */ /* 0x000fe4000801160b */
[----:B------:R-:W-:Y:S02]  /*16b00*/  UIADD3 UR10, UP0, URZ, -UR43, URZ ;  /* 0x8000002b3f0a7290 */ /* 0x000fe4000ff1e03f */
[----:B------:R-:W-:Y:S01]  /*16b10*/  FMUL R0, R0, UR19 ;  /* 0x0000001300007c20 */ /* 0x000fe20008400000 */
[----:B------:R-:W-:Y:S01]  /*16b20*/  ULDC.64 UR12, c[0x0][0x620] ;  /* 0x00018800000c7ab9 */ /* 0x000fe20000000a00 */
[----:B------:R-:W-:Y:S01]  /*16b30*/  UIADD3.X UR4, URZ, ~UR4, URZ, UP0, !UPT ;  /* 0x800000043f047290 */ /* 0x000fe200087fe43f */
[----:B------:R-:W-:Y:S01]  /*16b40*/  UMOV UR8, UR16 ;  /* 0x0000001000087c82 */ /* 0x000fe20008000000 */
[----:B------:R-:W-:-:S02]  /*16b50*/  UMOV UR9, UR17 ;  /* 0x0000001100097c82 */ /* 0x000fc40008000000 */
[----:B------:R-:W-:Y:S01]  /*16b60*/  UIMAD UR4, UR4, UR12, URZ ;  /* 0x0000000c040472a4 */ /* 0x000fe2000f8e023f */
[----:B------:R-:W0:Y:S01]  /*16b70*/  F2I.U32.TRUNC.NTZ R0, R0 ;  /* 0x0000000000007305 */ /* 0x000e22000020f000 */
[----:B------:R-:W-:Y:S01]  /*16b80*/  UIMAD.WIDE.U32 UR8, UR10, UR12, UR8 ;  /* 0x0000000c0a0872a5 */ /* 0x000fe2000f8e0008 */
[----:B---3--:R-:W-:Y:S01]  /*16b90*/  R2UR UR12, R2 ;  /* 0x00000000020c72ca */ /* 0x008fe200000e0000 */
[----:B------:R-:W-:Y:S01]  /*16ba0*/  UIMAD UR10, UR10, UR13, UR4 ;  /* 0x0000000d0a0a72a4 */ /* 0x000fe2000f8e0204 */
[----:B------:R-:W-:Y:S01]  /*16bb0*/  ULDC UR11, c[0x0][0x618] ;  /* 0x00018600000b7ab9 */ /* 0x000fe20000000800 */
[----:B------:R-:W-:Y:S02]  /*16bc0*/  ULDC UR21, c[0x0][0x658] ;  /* 0x0001960000157ab9 */ /* 0x000fe40000000800 */
[----:B------:R-:W-:Y:S01]  /*16bd0*/  UIADD3 UR9, UR9, UR10, URZ ;  /* 0x0000000a09097290 */ /* 0x000fe2000fffe03f */
[----:B------:R-:W-:Y:S01]  /*16be0*/  UMOV UR15, 0xffffffff ;  /* 0xffffffff000f7882 */ /* 0x000fe20000000000 */
[----:B------:R-:W-:Y:S01]  /*16bf0*/  ULDC.64 UR4, c[0x0][0x640] ;  /* 0x0001900000047ab9 */ /* 0x000fe20000000a00 */
[----:B------:R-:W-:Y:S01]  /*16c00*/  USHF.L.U32 UR15, UR15, UR21, URZ ;  /* 0x000000150f0f7299 */ /* 0x000fe2000800063f */
[----:B------:R-:W-:Y:S01]  /*16c10*/  ISETP.NE.U32.AND P0, PT, RZ, UR4, PT ;  /* 0x00000004ff007c0c */ /* 0x000fe2000bf05070 */
[----:B------:R-:W-:-:S02]  /*16c20*/  USHF.R.U64 UR16, UR8, UR11, UR9 ;  /* 0x0000000b08107299 */ /* 0x000fc40008001209 */
[----:B------:R-:W-:Y:S01]  /*16c30*/  USHF.R.U32.HI UR8, URZ, UR11, UR9 ;  /* 0x0000000b3f087299 */ /* 0x000fe20008011609 */
[----:B0-----:R-:W-:Y:S01]  /*16c40*/  R2UR UR14, R0 ;  /* 0x00000000000e72ca */ /* 0x001fe200000e0000 */
[----:B------:R-:W-:Y:S01]  /*16c50*/  ULDC UR17, c[0x0][0x608] ;  /* 0x0001820000117ab9 */ /* 0x000fe20000000800 */
[----:B------:R-:W-:Y:S01]  /*16c60*/  ULOP3.LUT UR41, URZ, UR15, URZ, 0x33, !UPT ;  /* 0x0000000f3f297292 */ /* 0x000fe2000f8e333f */
[----:B------:R-:W-:Y:S01]  /*16c70*/  ISETP.NE.AND.EX P0, PT, RZ, UR5, PT, P0 ;  /* 0x00000005ff007c0c */ /* 0x000fe2000bf05300 */
[----:B------:R-:W-:Y:S02]  /*16c80*/  USHF.R.U64 UR15, UR16, UR17, UR8 ;  /* 0x00000011100f7299 */ /* 0x000fe40008001208 */
[----:B------:R-:W-:Y:S02]  /*16c90*/  USHF.R.U32.HI UR8, URZ, UR17, UR8 ;  /* 0x000000113f087299 */ /* 0x000fe40008011608 */
[----:B------:R-:W-:Y:S02]  /*16ca0*/  UIADD3 UR12, -UR12, URZ, URZ ;  /* 0x0000003f0c0c7290 */ /* 0x000fe4000fffe13f */
[----:B------:R-:W-:Y:S01]  /*16cb0*/  USHF.R.U64 UR17, UR15, UR21, UR8 ;  /* 0x000000150f117299 */ /* 0x000fe20008001208 */
[----:B------:R-:W-:Y:S01]  /*16cc0*/  UMOV UR19, 0x1 ;  /* 0x0000000100137882 */ /* 0x000fe20000000000 */
[----:B------:R-:W-:Y:S01]  /*16cd0*/  ULDC UR13, c[0x0][0x144] ;  /* 0x00005100000d7ab9 */ /* 0x000fe20000000800 */
[----:B------:R-:W-:Y:S01]  /*16ce0*/  ULDC UR7, c[0x0][0x600] ;  /* 0x0001800000077ab9 */ /* 0x000fe20000000800 */
[----:B------:R-:W-:-:S02]  /*16cf0*/  USHF.L.U32 UR24, UR19, UR21, URZ ;  /* 0x0000001513187299 */ /* 0x000fc4000800063f */
[----:B------:R-:W-:Y:S02]  /*16d00*/  USHF.R.U32.HI UR8, URZ, UR21, UR8 ;  /* 0x000000153f087299 */ /* 0x000fe40008011608 */
[----:B------:R-:W-:Y:S02]  /*16d10*/  UIMAD UR21, UR13, UR12, UR6 ;  /* 0x0000000c0d1572a4 */ /* 0x000fe4000f8e0206 */
[----:B------:R-:W-:Y:S02]  /*16d20*/  UIADD3 UR20, UR7, -0x1, URZ ;  /* 0xffffffff07147890 */ /* 0x000fe4000fffe03f */
[----:B------:R-:W-:Y:S01]  /*16d30*/  UIADD3 UR19, -UR14, URZ, URZ ;  /* 0x0000003f0e137290 */ /* 0x000fe2000fffe13f */
[----:B------:R-:W-:Y:S01]  /*16d40*/  ULDC UR25, c[0x0][0x148] ;  /* 0x0000520000197ab9 */ /* 0x000fe20000000800 */
[----:B------:R-:W-:Y:S01]  /*16d50*/  ULDC UR22, c[0x0][0x648] ;  /* 0x0001920000167ab9 */ /* 0x000fe20000000800 */
[----:B------:R-:W-:Y:S01]  /*16d60*/  ULDC UR23, c[0x0][0x638] ;  /* 0x00018e0000177ab9 */ /* 0x000fe20000000800 */
        /* <DEDUP_REMOVED lines=14> */
.L_x_551:
[----:B------:R-:W-:Y:S01]  /*16e50*/  UISETP.NE.AND UP0, UPT, UR46, URZ, UPT ;  /* 0x0000003f2e00728c */ /* 0x000fe2000bf05270 */
[----:B------:R-:W-:Y:S01]  /*16e60*/  IMAD.MOV.U32 R0, RZ, RZ, 0x1 ;  /* 0x00000001ff007424 */ /* 0x000fe200078e00ff */
[----:B------:R-:W-:Y:S02]  /*16e70*/  USHF.R.U64 UR4, UR6, UR22, UR8 ;  /* 0x0000001606047299 */ /* 0x000fe40008001208 */
[----:B------:R-:W-:Y:S02]  /*16e80*/  ULOP3.LUT UR41, UR15, UR41, URZ, 0xc0, !UPT ;  /* 0x000000290f297292 */ /* 0x000fe4000f8ec03f */
[----:B------:R-:W-:Y:S02]  /*16e90*/  UIADD3 UR5, -UR4, URZ, URZ ;  /* 0x0000003f04057290 */ /* 0x000fe4000fffe13f */
[----:B------:R-:W-:Y:S02]  /*16ea0*/  UIMAD UR41, UR24, UR4, UR41 ;  /* 0x00000004182972a4 */ /* 0x000fe4000f8e0229 */
[----:B------:R-:W-:-:S02]  /*16eb0*/  ULOP3.LUT UR16, UR16, UR20, URZ, 0xc0, !UPT ;  /* 0x0000001410107292 */ /* 0x000fc4000f8ec03f */
[----:B------:R-:W-:Y:S02]  /*16ec0*/  @UP0 UIMAD UR21, UR25, UR19, UR18 ;  /* 0x00000013191502a4 */ /* 0x000fe4000f8e0212 */
[----:B------:R-:W-:-:S03]  /*16ed0*/  UIMAD UR4, UR5, UR23, UR17 ;  /* 0x00000017050472a4 */ /* 0x000fc6000f8e0211 */
[----:B------:R-:W-:Y:S01]  /*16ee0*/  ULDC UR5, c[0x0][0x610] ;  /* 0x0001840000057ab9 */ /* 0x000fe20000000800 */
[----:B------:R-:W-:Y:S02]  /*16ef0*/  UIMAD UR4, UR4, UR7, UR16 ;  /* 0x00000007040472a4 */ /* 0x000fe4000f8e0210 */
[----:B------:R-:W-:-:S04]  /*16f00*/  UIMAD UR41, UR41, UR5, UR21 ;  /* 0x00000005292972a4 */ /* 0x000fc8000f8e0215 */
[----:B------:R-:W-:Y:S02]  /*16f10*/  USEL UR42, UR4, UR41, !UP0 ;  /* 0x00000029042a7287 */ /* 0x000fe4000c000000 */
[----:B------:R-:W-:-:S12]  /*16f20*/  USEL UR41, UR41, UR4, !UP0 ;  /* 0x0000000429297287 */ /* 0x000fd8000c000000 */
.L_x_549:
[----:B------:R-:W-:-:S13]  /*16f30*/  LOP3.LUT P0, RZ, R0, 0xff, RZ, 0xc0, !PT ;  /* 0x000000ff00ff7812 */ /* 0x000fda000780c0ff */
[----:B------:R-:W-:Y:S05]  /*16f40*/  @P0 BRA `(.L_x_552) ;  /* 0xfffffea400100947 */ /* 0x000fea000383ffff */
[----:B------:R-:W-:Y:S05]  /*16f50*/  EXIT ;  /* 0x000000000000794d */ /* 0x000fea0003800000 */
.L_x_7:
[----:B------:R-:W2:Y:S01]  /*16f60*/  LDL R5, [R1+0x204] ;  /* 0x0002040001057983 */ /* 0x000ea20000100800 */
[----:B------:R-:W-:-:S03]  /*16f70*/  ULDC.64 UR4, c[0x0][0x650] ;  /* 0x0001940000047ab9 */ /* 0x000fc60000000a00 */
[----:B------:R-:W3:Y:S01]  /*16f80*/  LDL R4, [R1+0x200] ;  /* 0x0002000001047983 */ /* 0x000ee20000100800 */
[----:B------:R-:W-:Y:S01]  /*16f90*/  PRMT R0, RZ, 0x7610, R0 ;  /* 0x00007610ff007816 */ /* 0x000fe20000000000 */
[----:B------:R-:W-:Y:S01]  /*16fa0*/  IMAD.MOV.U32 R3, RZ, RZ, -0x1 ;  /* 0xffffffffff037424 */ /* 0x000fe200078e00ff */
[----:B------:R-:W-:Y:S02]  /*16fb0*/  MOV R2, 0xffffffff ;  /* 0xffffffff00027802 */ /* 0x000fe40000000f00 */
[----:B------:R-:W-:Y:S02]  /*16fc0*/  MOV R10, 0xffffffff ;  /* 0xffffffff000a7802 */ /* 0x000fe40000000f00 */
[----:B--2---:R-:W-:-:S04]  /*16fd0*/  ISETP.GE.U32.AND P0, PT, R5, UR4, PT ;  /* 0x0000000405007c0c */ /* 0x004fc8000bf06070 */
[----:B---3--:R-:W-:-:S13]  /*16fe0*/  ISETP.GE.U32.AND.EX P0, PT, R4, UR5, PT, P0 ;  /* 0x0000000504007c0c */ /* 0x008fda000bf06100 */
        /* <DEDUP_REMOVED lines=21> */
.L_x_554:
[----:B------:R-:W-:Y:S01]  /*17140*/  USHF.R.U64 UR4, UR14, UR19, UR15 ;  /* 0x000000130e047299 */ /* 0x000fe2000800120f */
[----:B------:R-:W-:Y:S01]  /*17150*/  R2UR UR7, R4 ;  /* 0x00000000040772ca */ /* 0x000fe200000e0000 */
[----:B------:R-:W-:Y:S02]  /*17160*/  USHF.R.U32.HI UR5, URZ, UR19, UR15 ;  /* 0x000000133f057299 */ /* 0x000fe4000801160f */
[----:B------:R-:W-:Y:S01]  /*17170*/  UIADD3 UR13, UP0, URZ, -UR4, URZ ;  /* 0x800000043f0d7290 */ /* 0x000fe2000ff1e03f */
[----:B------:R-:W-:Y:S01]  /*17180*/  ULDC.64 UR14, c[0x0][0x620] ;  /* 0x00018800000e7ab9 */ /* 0x000fe20000000a00 */
[----:B------:R-:W-:Y:S02]  /*17190*/  UMOV UR6, UR20 ;  /* 0x0000001400067c82 */ /* 0x000fe40008000000 */
[----:B------:R-:W-:Y:S02]  /*171a0*/  UIADD3.X UR5, URZ, ~UR5, URZ, UP0, !UPT ;  /* 0x800000053f057290 */ /* 0x000fe400087fe43f */
[----:B------:R-:W-:-:S02]  /*171b0*/  UISETP.NE.AND UP1, UPT, UR46, URZ, UPT ;  /* 0x0000003f2e00728c */ /* 0x000fc4000bf25270 */
[----:B------:R-:W-:Y:S02]  /*171c0*/  UIMAD UR5, UR5, UR14, URZ ;  /* 0x0000000e050572a4 */ /* 0x000fe4000f8e023f */
[----:B------:R-:W-:Y:S02]  /*171d0*/  UIMAD.WIDE.U32 UR6, UR13, UR14, UR6 ;  /* 0x0000000e0d0672a5 */ /* 0x000fe4000f8e0006 */
[----:B------:R-:W-:Y:S01]  /*171e0*/  UIMAD UR5, UR13, UR15, UR5 ;  /* 0x0000000f0d0572a4 */ /* 0x000fe2000f8e0205 */
[----:B------:R-:W-:Y:S02]  /*171f0*/  ULDC UR14, c[0x0][0x608] ;  /* 0x00018200000e7ab9 */ /* 0x000fe40000000800 */
[----:B------:R-:W-:Y:S01]  /*17200*/  ULDC UR13, c[0x0][0x618] ;  /* 0x00018600000d7ab9 */ /* 0x000fe20000000800 */
[----:B------:R-:W-:Y:S01]  /*17210*/  UIADD3 UR5, UR7, UR5, URZ ;  /* 0x0000000507057290 */ /* 0x000fe2000fffe03f */
[----:B------:R-:W-:Y:S01]  /*17220*/  ULDC UR22, c[0x0][0x658] ;  /* 0x0001960000167ab9 */ /* 0x000fe20000000800 */
[----:B------:R-:W-:-:S02]  /*17230*/  @UP1 UIMAD UR8, UR11, UR12, UR10 ;  /* 0x0000000c0b0812a4 */ /* 0x000fc4000f8e020a */
[----:B------:R-:W-:Y:S02]  /*17240*/  USHF.R.U64 UR17, UR6, UR13, UR5 ;  /* 0x0000000d06117299 */ /* 0x000fe40008001205 */
[----:B------:R-:W-:Y:S01]  /*17250*/  USHF.R.U32.HI UR5, URZ, UR13, UR5 ;  /* 0x0000000d3f057299 */ /* 0x000fe20008011605 */
[----:B------:R-:W-:Y:S01]  /*17260*/  ULDC.64 UR6, c[0x0][0x640] ;  /* 0x0001900000067ab9 */ /* 0x000fe20000000a00 */
[----:B------:R-:W-:Y:S01]  /*17270*/  UMOV UR10, 0xffffffff ;  /* 0xffffffff000a7882 */ /* 0x000fe20000000000 */
[----:B------:R-:W-:Y:S01]  /*17280*/  ISETP.NE.U32.AND P0, PT, RZ, UR6, PT ;  /* 0x00000006ff007c0c */ /* 0x000fe2000bf05070 */
[----:B------:R-:W-:Y:S02]  /*17290*/  USHF.R.U64 UR18, UR17, UR14, UR5 ;  /* 0x0000000e11127299 */ /* 0x000fe40008001205 */
[----:B------:R-:W-:Y:S01]  /*172a0*/  USHF.R.U32.HI UR5, URZ, UR14, UR5 ;  /* 0x0000000e3f057299 */ /* 0x000fe20008011605 */
[----:B------:R-:W-:Y:S01]  /*172b0*/  ISETP.NE.AND.EX P0, PT, RZ, UR7, PT, P0 ;  /* 0x00000007ff007c0c */ /* 0x000fe2000bf05300 */
[----:B------:R-:W-:-:S02]  /*172c0*/  USHF.L.U32 UR11, UR10, UR22, URZ ;  /* 0x000000160a0b7299 */ /* 0x000fc4000800063f */
[----:B------:R-:W-:Y:S01]  /*172d0*/  USHF.R.U64 UR19, UR18, UR22, UR5 ;  /* 0x0000001612137299 */ /* 0x000fe20008001205 */
[----:B------:R-:W-:Y:S01]  /*172e0*/  ULDC UR20, c[0x0][0x600] ;  /* 0x0001800000147ab9 */ /* 0x000fe20000000800 */
[----:B------:R-:W-:Y:S02]  /*172f0*/  USHF.R.U32.HI UR10, URZ, UR22, UR5 ;  /* 0x000000163f0a7299 */ /* 0x000fe40008011605 */
[----:B------:R-:W-:Y:S02]  /*17300*/  UIADD3 UR21, UR20, -0x1, URZ ;  /* 0xffffffff14157890 */ /* 0x000fe4000fffe03f */
[----:B------:R-:W-:Y:S01]  /*17310*/  ULOP3.LUT UR26, URZ, UR11, URZ, 0x33, !UPT ;  /* 0x0000000b3f1a7292 */ /* 0x000fe2000f8e333f */
        /* <DEDUP_REMOVED lines=17> */
.L_x_555:
[----:B------:R-:W-:Y:S01]  /*17430*/  USHF.R.U64 UR6, UR5, UR23, UR10 ;  /* 0x0000001705067299 */ /* 0x000fe2000800120a */
[----:B------:R-:W-:Y:S01]  /*17440*/  IMAD.MOV.U32 R0, RZ, RZ, 0x1 ;  /* 0x00000001ff007424 */ /* 0x000fe200078e00ff */
[----:B------:R-:W-:Y:S01]  /*17450*/  USHF.L.U32 UR25, UR25, UR22, URZ ;  /* 0x0000001619197299 */ /* 0x000fe2000800063f */
[----:B------:R-:W-:Y:S01]  /*17460*/  MOV R10, UR4 ;  /* 0x00000004000a7c02 */ /* 0x000fe20008000f00 */
[----:B------:R-:W-:Y:S02]  /*17470*/  ULOP3.LUT UR5, UR18, UR26, URZ, 0xc0, !UPT ;  /* 0x0000001a12057292 */ /* 0x000fe4000f8ec03f */
[----:B------:R-:W-:Y:S02]  /*17480*/  UIADD3 UR7, -UR6, URZ, URZ ;  /* 0x0000003f06077290 */ /* 0x000fe4000fffe13f */
[----:B------:R-:W-:Y:S02]  /*17490*/  UIMAD UR6, UR25, UR6, UR5 ;  /* 0x00000006190672a4 */ /* 0x000fe4000f8e0205 */
[----:B------:R-:W-:-:S02]  /*174a0*/  ULOP3.LUT UR17, UR17, UR21, URZ, 0xc0, !UPT ;  /* 0x0000001511117292 */ /* 0x000fc4000f8ec03f */
[----:B------:R-:W-:Y:S02]  /*174b0*/  UIMAD UR5, UR7, UR24, UR19 ;  /* 0x00000018070572a4 */ /* 0x000fe4000f8e0213 */
[----:B------:R-:W-:Y:S01]  /*174c0*/  UISETP.NE.AND UP0, UPT, UR46, URZ, UPT ;  /* 0x0000003f2e00728c */ /* 0x000fe2000bf05270 */
[----:B------:R-:W-:Y:S01]  /*174d0*/  ULDC UR7, c[0x0][0x610] ;  /* 0x0001840000077ab9 */ /* 0x000fe20000000800 */
[----:B------:R-:W-:Y:S02]  /*174e0*/  UIMAD UR5, UR5, UR20, UR17 ;  /* 0x00000014050572a4 */ /* 0x000fe4000f8e0211 */
[----:B------:R-:W-:-:S04]  /*174f0*/  UIMAD UR8, UR6, UR7, UR8 ;  /* 0x00000007060872a4 */ /* 0x000fc8000f8e0208 */
[----:B------:R-:W-:Y:S02]  /*17500*/  USEL UR6, UR5, UR8, !UP0 ;  /* 0x0000000805067287 */ /* 0x000fe4000c000000 */
[----:B------:R-:W-:-:S04]  /*17510*/  USEL UR8, UR8, UR5, !UP0 ;  /* 0x0000000508087287 */ /* 0x000fc8000c000000 */
[----:B------:R-:W-:Y:S02]  /*17520*/  IMAD.U32 R3, RZ, RZ, UR6 ;  /* 0x00000006ff037e24 */ /* 0x000fe4000f8e00ff */
[----:B------:R-:W-:-:S07]  /*17530*/  MOV R2, UR8 ;  /* 0x0000000800027c02 */ /* 0x000fce0008000f00 */
.L_x_553:
[----:B------:R-:W-:-:S08]  /*17540*/  NOP ;  /* 0x0000000000007918 */ /* 0x000fd00000000000 */
[----:B0-----:R-:W0:-:S00]  /*17550*/  USETMAXREG.DEALLOC.CTAPOOL 0x18 ;  /* 0x00000018000079c8 */ /* 0x001e0000080e0500 */
[----:B------:R-:W-:-:S13]  /*17560*/  ISETP.NE.AND P0, PT, RZ, UR9, PT ;  /* 0x00000009ff007c0c */ /* 0x000fda000bf05270 */
[----:B------:R-:W-:Y:S05]  /*17570*/  @P0 EXIT ;  /* 0x000000000000094d */ /* 0x000fea0003800000 */
[----:B0-----:R-:W-:Y:S01]  /*17580*/  LOP3.LUT P0, RZ, R0, 0xff, RZ, 0xc0, !PT ;  /* 0x000000ff00ff7812 */ /* 0x001fe2000780c0ff */
[----:B------:R-:W-:Y:S01]  /*17590*/  IMAD.MOV.U32 R7, RZ, RZ, 0x1 ;  /* 0x00000001ff077424 */ /* 0x000fe200078e00ff */
[----:B------:R-:W-:-:S11]  /*175a0*/  MOV R6, RZ ;  /* 0x000000ff00067202 */ /* 0x000fd60000000f00 */
[----:B------:R-:W-:Y:S05]  /*175b0*/  @!P0 BRA `(.L_x_556) ;  /* 0x0000000c00788947 */ /* 0x000fea0003800000 */
[----:B------:R-:W0:Y:S01]  /*175c0*/  S2R R0, SR_CgaCtaId ;  /* 0x0000000000007919 */ /* 0x000e220000008800 */
[----:B------:R-:W-:Y:S01]  /*175d0*/  ULDC UR4, c[0x0][0x28c] ;  /* 0x0000a30000047ab9 */ /* 0x000fe20000000800 */
[----:B------:R-:W-:Y:S01]  /*175e0*/  ULDC UR6, c[0x0][0x658] ;  /* 0x0001960000067ab9 */ /* 0x000fe20000000800 */
[----:B------:R-:W-:Y:S01]  /*175f0*/  UIADD3 UR10, UR4, 0x7f, URZ ;  /* 0x0000007f040a7890 */ /* 0x000fe2000fffe03f */
[----:B------:R-:W-:Y:S01]  /*17600*/  BSSY B0, `(.L_x_556) ;  /* 0x00000d9000007945 */ /* 0x000fe20003800000 */
[----:B------:R-:W-:Y:S01]  /*17610*/  UMOV UR7, 0xffffffff ;  /* 0xffffffff00077882 */ /* 0x000fe20000000000 */
[----:B------:R-:W-:Y:S01]  /*17620*/  ULDC UR5, c[0x0][0x600] ;  /* 0x0001800000057ab9 */ /* 0x000fe20000000800 */
[----:B------:R-:W-:Y:S01]  /*17630*/  UMOV UR9, 0x1 ;  /* 0x0000000100097882 */ /* 0x000fe20000000000 */
[----:B------:R-:W-:Y:S01]  /*17640*/  USHF.L.U32 UR7, UR7, UR6, URZ ;  /* 0x0000000607077299 */ /* 0x000fe2000800063f */
[----:B------:R-:W-:Y:S01]  /*17650*/  IMAD.MOV.U32 R9, RZ, RZ, 0x1 ;  /* 0x00000001ff097424 */ /* 0x000fe200078e00ff */
[----:B------:R-:W-:Y:S01]  /*17660*/  UIADD3 UR4, UR5, -0x1, URZ ;  /* 0xffffffff05047890 */ /* 0x000fe2000fffe03f */
[----:B------:R-:W-:Y:S01]  /*17670*/  MOV R7, 0x1 ;  /* 0x0000000100077802 */ /* 0x000fe20000000f00 */
[----:B------:R-:W-:Y:S01]  /*17680*/  USHF.R.S32.HI UR11, URZ, 0x1f, UR10 ;  /* 0x0000001f3f0b7899 */ /* 0x000fe2000801140a */
[----:B------:R-:W-:Y:S01]  /*17690*/  IMAD.MOV.U32 R6, RZ, RZ, RZ ;  /* 0x000000ffff067224 */ /* 0x000fe200078e00ff */
[----:B------:R-:W-:Y:S01]  /*176a0*/  ULDC UR8, c[0x0][0xc] ;  /* 0x0000030000087ab9 */ /* 0x000fe20000000800 */
[----:B------:R-:W-:-:S02]  /*176b0*/  USHF.L.U32 UR5, UR9, UR6, URZ ;  /* 0x0000000609057299 */ /* 0x000fc4000800063f */
[----:B------:R-:W-:Y:S01]  /*176c0*/  ULEA.HI UR11, UR11, UR10, URZ, 0x7 ;  /* 0x0000000a0b0b7291 */ /* 0x000fe2000f8f383f */
[----:B------:R-:W-:Y:S01]  /*176d0*/  ULDC UR9, c[0x0][0x10] ;  /* 0x0000040000097ab9 */ /* 0x000fe20000000800 */
[----:B------:R-:W-:Y:S02]  /*176e0*/  ULOP3.LUT UR6, URZ, UR7, URZ, 0x33, !UPT ;  /* 0x000000073f067292 */ /* 0x000fe4000f8e333f */
[----:B------:R-:W-:Y:S01]  /*176f0*/  UIMAD.WIDE.U32 UR8, UR8, UR9, URZ ;  /* 0x00000009080872a5 */ /* 0x000fe2000f8e003f */
[----:B------:R-:W-:Y:S01]  /*17700*/  ULDC UR7, c[0x0][0x14] ;  /* 0x0000050000077ab9 */ /* 0x000fe20000000800 */
[----:B------:R-:W-:Y:S02]  /*17710*/  USHF.R.S32.HI UR19, URZ, 0x7, UR11 ;  /* 0x000000073f137899 */ /* 0x000fe4000801140b */
[----:B------:R-:W-:Y:S02]  /*17720*/  UIMAD.WIDE.U32 UR22, UR8, UR7, URZ ;  /* 0x00000007081672a5 */ /* 0x000fe4000f8e003f */
[----:B------:R-:W-:-:S02]  /*17730*/  UIMAD UR13, UR9, UR7, URZ ;  /* 0x00000007090d72a4 */ /* 0x000fc4000f8e023f */
[----:B------:R-:W-:Y:S01]  /*17740*/  ULOP3.LUT UR26, UR40, 0x2, URZ, 0xfc, !UPT ;  /* 0x00000002281a7892 */ /* 0x000fe2000f8efc3f */
[C---:B0-----:R-:W-:Y:S01]  /*17750*/  IMAD.SHL.U32 R16, R0.reuse, 0x80, RZ ;  /* 0x0000008000107824 */ /* 0x041fe200078e00ff */
[----:B------:R-:W-:Y:S01]  /*17760*/  SHF.L.U32 R0, R0, 0xe, RZ ;  /* 0x0000000e00007819 */ /* 0x000fe200000006ff */
[----:B------:R-:W-:Y:S02]  /*17770*/  UIADD3 UR13, UR23, UR13, URZ ;  /* 0x0000000d170d7290 */ /* 0x000fe4000fffe03f */
[----:B------:R-:W-:Y:S01]  /*17780*/  UIADD3 UR27, UR19, 0x1, URZ ;  /* 0x00000001131b7890 */ /* 0x000fe2000fffe03f */
[----:B------:R-:W-:Y:S01]  /*17790*/  LOP3.LUT R0, R0, 0x4000, RZ, 0xc0, !PT ;  /* 0x0000400000007812 */ /* 0x000fe200078ec0ff */
[----:B------:R-:W-:Y:S01]  /*177a0*/  ULDC.64 UR24, c[0x0][0x198] ;  /* 0x0000660000187ab9 */ /* 0x000fe20000000a00 */
[----:B------:R-:W-:Y:S02]  /*177b0*/  LOP3.LUT R16, R16, 0x80, RZ, 0xc0, !PT ;  /* 0x0000008010107812 */ /* 0x000fe400078ec0ff */
[----:B------:R-:W-:-:S07]  /*177c0*/  LOP3.LUT R0, R0, 0x18100, RZ, 0xfc, !PT ;  /* 0x0001810000007812 */ /* 0x000fce00078efcff */
.L_x_567:
[----:B------:R-:W-:-:S03]  /*177d0*/  UMOV UR7, 0xffffffff ;  /* 0xffffffff00077882 */ /* 0x000fc60000000000 */
[----:B------:R-:W-:Y:S05]  /*177e0*/  BRA.DIV UR7, `(.L_x_557) ;  /* 0x0000000e07b47947 */ /* 0x000fea000b800000 */
[----:B------:R-:W-:-:S13]  /*177f0*/  ELECT P6, URZ, PT ;  /* 0x00000000003f782f */ /* 0x000fda00038c0000 */
.L_x_577:
[----:B------:R-:W0:Y:S01]  /*17800*/  LDC R4, c[0x0][0x28c] ;  /* 0x0000a300ff047b82 */ /* 0x000e220000000800 */
[----:B------:R-:W-:Y:S01]  /*17810*/  BSSY B1, `(.L_x_558) ;  /* 0x000003a000017945 */ /* 0x000fe20003800000 */
[----:B0-----:R-:W-:-:S13]  /*17820*/  ISETP.LT.OR P6, PT, R4, 0x1, !P6 ;  /* 0x000000010400780c */ /* 0x001fda00077c1670 */
[----:B------:R-:W-:Y:S05]  /*17830*/  @P6 BRA `(.L_x_559) ;  /* 0x0000000000dc6947 */ /* 0x000fea0003800000 */
[----:B------:R-:W-:Y:S01]  /*17840*/  LEA R3, R3, R16, 0x8 ;  /* 0x0000001003037211 */ /* 0x000fe200078e40ff */
[----:B------:R-:W-:Y:S01]  /*17850*/  IMAD.SHL.U32 R2, R2, 0x100, RZ ;  /* 0x0000010002027824 */ /* 0x000fe200078e00ff */
[----:B------:R-:W-:Y:S01]  /*17860*/  MOV R12, RZ ;  /* 0x000000ff000c7202 */ /* 0x000fe20000000f00 */
[----:B------:R-:W-:Y:S01]  /*17870*/  IMAD.U32 R13, RZ, RZ, UR27 ;  /* 0x0000001bff0d7e24 */ /* 0x000fe2000f8e00ff */
[----:B------:R-:W-:Y:S01]  /*17880*/  MOV R4, R7 ;  /* 0x0000000700047202 */ /* 0x000fe20000000f00 */
[----:B------:R-:W-:-:S07]  /*17890*/  IMAD.MOV.U32 R5, RZ, RZ, R6 ;  /* 0x000000ffff057224 */ /* 0x000fce00078e0006 */
.L_x_562:
[----:B------:R-:W0:Y:S01]  /*178a0*/  S2R R11, SR_CgaCtaId ;  /* 0x00000000000b7919 */ /* 0x000e220000008800 */
[----:B------:R-:W-:Y:S01]  /*178b0*/  MOV R8, 0x400 ;  /* 0x0000040000087802 */ /* 0x000fe20000000f00 */
[----:B------:R-:W1:Y:S03]  /*178c0*/  S2R R15, SR_TID.X ;  /* 0x00000000000f7919 */ /* 0x000e660000002100 */
[----:B0-----:R-:W-:Y:S02]  /*178d0*/  LEA R14, R11, R8, 0x18 ;  /* 0x000000080b0e7211 */ /* 0x001fe400078ec0ff */
[----:B------:R-:W-:Y:S02]  /*178e0*/  SHF.L.U32 R8, R4, 0x1f, RZ ;  /* 0x0000001f04087819 */ /* 0x000fe400000006ff */
[----:B------:R-:W-:Y:S02]  /*178f0*/  LEA R11, R5, R14, 0x3 ;  /* 0x0000000e050b7211 */ /* 0x000fe400078e18ff */
[----:B-1----:R-:W-:-:S02]  /*17900*/  LOP3.LUT P1, RZ, R15, 0x7f, RZ, 0xc0, !PT ;  /* 0x0000007f0fff7812 */ /* 0x002fc4000782c0ff */
[----:B------:R-:W0:Y:S02]  /*17910*/  SYNCS.PHASECHK.TRANS64.TRYWAIT P0, [R11+URZ+0x18], R8 ;  /* 0x000018080b0075a7 */ /* 0x000e24000800017f */
[----:B0-----:R-:W-:Y:S09]  /*17920*/  @!P0 BRA `(.L_x_560) ;  /* 0x0000000c00848947 */ /* 0x001ff20003800000 */
.L_x_578:
[----:B0-----:R-:W0:Y:S01]  /*17930*/  @!P1 LDC R8, c[0x0][0x500] ;  /* 0x00014000ff089b82 */ /* 0x001e220000000800 */
[----:B------:R-:W-:-:S04]  /*17940*/  UPRMT UR7, UR26, 0x9910, URZ ;  /* 0x000099101a077896 */ /* 0x000fc8000800003f */
[----:B------:R-:W-:-:S06]  /*17950*/  UISETP.NE.AND UP0, UPT, UR7, 0x2, UPT ;  /* 0x000000020700788c */ /* 0x000fcc000bf05270 */
[----:B------:R-:W-:Y:S01]  /*17960*/  PLOP3.LUT P0, PT, PT, PT, UP0, 0x80, 0x0 ;  /* 0x000000000000781c */ /* 0x000fe20003f0f008 */
[----:B0-----:R0:W-:-:S12]  /*17970*/  @!P1 SYNCS.ARRIVE.TRANS64 RZ, [R11+URZ], R8 ;  /* 0x000000080bff99a7 */ /* 0x0011d8000800003f */
[----:B------:R-:W-:Y:S05]  /*17980*/  @P0 BRA `(.L_x_561) ;  /* 0x0000000000040947 */ /* 0x000fea0003800000 */
[----:B------:R-:W-:Y:S01]  /*17990*/  BPT.TRAP 0x1 ;  /* 0x000000040000795c */ /* 0x000fe20000300000 */
.L_x_561:
[----:B------:R-:W-:Y:S01]  /*179a0*/  R2UR UR20, R14 ;  /* 0x000000000e1472ca */ /* 0x000fe200000e0000 */
[C---:B------:R-:W-:Y:S01]  /*179b0*/  IMAD R14, R5.reuse, 0x8000, R14 ;  /* 0x00008000050e7824 */ /* 0x040fe200078e020e */
[----:B0-----:R-:W-:Y:S01]  /*179c0*/  LEA R8, R5, R0, 0xf ;  /* 0x0000000005087211 */ /* 0x001fe200078e78ff */
[----:B------:R-:W-:Y:S01]  /*179d0*/  UIADD3 UR14, UP0, UR24, 0xf0, URZ ;  /* 0x000000f0180e7890 */ /* 0x000fe2000ff1e03f */
[----:B------:R-:W-:Y:S01]  /*179e0*/  R2UR UR9, R11 ;  /* 0x000000000b0972ca */ /* 0x000fe200000e0000 */
[----:B------:R-:W-:Y:S01]  /*179f0*/  UIADD3 UR28, UP1, UR24, 0x1f0, URZ ;  /* 0x000001f0181c7890 */ /* 0x000fe2000ff3e03f */
[----:B------:R-:W-:Y:S01]  /*17a00*/  R2UR UR7, R14 ;  /* 0x000000000e0772ca */ /* 0x000fe200000e0000 */
[----:B------:R-:W-:Y:S01]  /*17a10*/  UIADD3.X UR15, URZ, UR25, URZ, UP0, !UPT ;  /* 0x000000193f0f7290 */ /* 0x000fe200087fe43f */
[----:B------:R-:W-:Y:S01]  /*17a20*/  R2UR UR8, R8 ;  /* 0x00000000080872ca */ /* 0x000fe200000e0000 */
[----:B------:R-:W-:Y:S01]  /*17a30*/  VIADD R5, R5, 0x1 ;  /* 0x0000000105057836 */ /* 0x000fe20000000000 */
[----:B------:R-:W-:Y:S01]  /*17a40*/  R2UR UR11, R2 ;  /* 0x00000000020b72ca */ /* 0x000fe200000e0000 */
[----:B------:R-:W-:Y:S01]  /*17a50*/  UIADD3.X UR29, URZ, UR25, URZ, UP1, !UPT ;  /* 0x000000193f1d7290 */ /* 0x000fe20008ffe43f */
[----:B------:R-:W-:Y:S01]  /*17a60*/  R2UR UR10, R12 ;  /* 0x000000000c0a72ca */ /* 0x000fe200000e0000 */
[----:B------:R-:W-:Y:S01]  /*17a70*/  UMOV UR16, 0x0 ;  /* 0x0000000000107882 */ /* 0x000fe20000000000 */
[----:B------:R-:W-:Y:S01]  /*17a80*/  R2UR UR12, R10 ;  /* 0x000000000a0c72ca */ /* 0x000fe200000e0000 */
[----:B------:R-:W-:Y:S01]  /*17a90*/  UMOV UR17, 0x10000000 ;  /* 0x1000000000117882 */ /* 0x000fe20000000000 */
[----:B------:R-:W-:Y:S01]  /*17aa0*/  IADD3 R13, R13, -0x1, RZ ;  /* 0xffffffff0d0d7810 */ /* 0x000fe20007ffe0ff */
[----:B------:R-:W-:Y:S01]  /*17ab0*/  UMOV UR30, 0x30000 ;  /* 0x00030000001e7882 */ /* 0x000fe20000000000 */
[----:B------:R-:W-:Y:S01]  /*17ac0*/  R2UR UR21, R3 ;  /* 0x00000000031572ca */ /* 0x000fe200000e0000 */
[----:B------:R-:W-:Y:S01]  /*17ad0*/  UIADD3 UR18, UR7, 0x100, URZ ;  /* 0x0000010007127890 */ /* 0x000fe2000fffe03f */
[----:B------:R-:W-:Y:S01]  /*17ae0*/  ISETP.GT.AND P1, PT, R13, 0x1, PT ;  /* 0x000000010d00780c */ /* 0x000fe20003f24270 */
[----:B------:R-:W-:Y:S01]  /*17af0*/  UIADD3 UR7, UR20, UR8, URZ ;  /* 0x0000000814077290 */ /* 0x000fe2000fffe03f */
[----:B------:R-:W-:Y:S01]  /*17b00*/  ISETP.NE.AND P0, PT, R5, 0x3, PT ;  /* 0x000000030500780c */ /* 0x000fe20003f05270 */
[----:B------:R-:W-:-:S03]  /*17b10*/  VIADD R12, R12, 0x80 ;  /* 0x000000800c0c7836 */ /* 0x000fc60000000000 */
[----:B------:R-:W-:Y:S01]  /*17b20*/  UMOV UR8, UR18 ;  /* 0x0000001200087c82 */ /* 0x000fe20008000000 */
[----:B------:R-:W-:Y:S01]  /*17b30*/  SEL R11, RZ, 0x1, P0 ;  /* 0x00000001ff0b7807 */ /* 0x000fe20000000000 */
[----:B------:R0:W-:Y:S01]  /*17b40*/  UTMALDG.3D [UR8], [UR14], desc[UR16] ;  /* 0x000010080e0075b4 */ /* 0x0001e20008011000 */
[----:B------:R-:W-:Y:S02]  /*17b50*/  SEL R5, R5, RZ, P0 ;  /* 0x000000ff05057207 */ /* 0x000fe40000000000 */
[----:B------:R-:W-:Y:S01]  /*17b60*/  LOP3.LUT R4, R4, R11, RZ, 0x3c, !PT ;  /* 0x0000000b04047212 */ /* 0x000fe200078e3cff */
[----:B0-----:R-:W-:Y:S01]  /*17b70*/  UMOV UR11, UR21 ;  /* 0x00000015000b7c82 */ /* 0x001fe20008000000 */
[----:B------:R-:W-:Y:S02]  /*17b80*/  UMOV UR8, UR7 ;  /* 0x0000000700087c82 */ /* 0x000fe40008000000 */
[----:B------:R0:W-:Y:S02]  /*17b90*/  UTMALDG.3D.MULTICAST [UR8], [UR28], UR30, desc[UR16] ;  /* 0x000010081c0073b4 */ /* 0x0001e4000801181e */
[----:B0-----:R-:W-:Y:S05]  /*17ba0*/  @P1 BRA `(.L_x_562) ;  /* 0xfffffffc003c1947 */ /* 0x001fea000383ffff */
.L_x_559:
[----:B------:R-:W-:Y:S05]  /*17bb0*/  BSYNC B1 ;  /* 0x0000000000017941 */ /* 0x000fea0003800000 */
.L_x_558:
[----:B------:R-:W2:Y:S01]  /*17bc0*/  LDL.LU R15, [R1+0x200] ;  /* 0x00020000010f7983 */ /* 0x000ea20000300800 */
[----:B------:R-:W-:Y:S01]  /*17bd0*/  LOP3.LUT P0, RZ, R9, 0xff, RZ, 0xc0, !PT ;  /* 0x000000ff09ff7812 */ /* 0x000fe2000780c0ff */
[----:B------:R-:W-:Y:S02]  /*17be0*/  ULDC.64 UR8, c[0x0][0x650] ;  /* 0x0001940000087ab9 */ /* 0x000fe40000000a00 */
[----:B------:R-:W3:Y:S01]  /*17bf0*/  LDL.LU R14, [R1+0x204] ;  /* 0x00020400010e7983 */ /* 0x000ee20000300800 */
[----:B------:R-:W-:Y:S01]  /*17c00*/  IADD3 R5, R6, UR19, RZ ;  /* 0x0000001306057c10 */ /* 0x000fe2000fffe0ff */
[----:B------:R-:W-:Y:S01]  /*17c10*/  UISETP.GE.U32.AND UP0, UPT, UR19, 0x3, UPT ;  /* 0x000000031300788c */ /* 0x000fe2000bf06070 */
[----:B------:R-:W-:Y:S01]  /*17c20*/  BSSY B1, `(.L_x_563) ;  /* 0x0000074000017945 */ /* 0x000fe20003800000 */
[----:B------:R-:W-:Y:S02]  /*17c30*/  MOV R10, 0xffffffff ;  /* 0xffffffff000a7802 */ /* 0x000fe40000000f00 */
[----:B------:R-:W-:-:S02]  /*17c40*/  PRMT R9, RZ, 0x7610, R9 ;  /* 0x00007610ff097816 */ /* 0x000fc40000000009 */
[----:B------:R-:W-:Y:S02]  /*17c50*/  PLOP3.LUT P1, PT, PT, PT, UP0, 0x80, 0x0 ;  /* 0x000000000000781c */ /* 0x000fe40003f2f008 */
[----:B------:R-:W0:Y:S01]  /*17c60*/  @P0 S2R R3, SR_CgaCtaId ;  /* 0x0000000000030919 */ /* 0x000e220000008800 */
[----:B------:R-:W-:-:S04]  /*17c70*/  @P0 MOV R2, 0x400 ;  /* 0x0000040000020802 */ /* 0x000fc80000000f00 */
[----:B0-----:R-:W-:-:S04]  /*17c80*/  @P0 LEA R2, R3, R2, 0x18 ;  /* 0x0000000203020211 */ /* 0x001fc800078ec0ff */
[----:B------:R0:W-:Y:S01]  /*17c90*/  @P0 SYNCS.ARRIVE.TRANS64.A1T0 RZ, [R2+URZ+0x48], RZ ;  /* 0x000048ff02ff09a7 */ /* 0x0001e2000810003f */
[----:B------:R-:W-:Y:S01]  /*17ca0*/  ISETP.GT.U32.AND P0, PT, R5, 0x2, PT ;  /* 0x000000020500780c */ /* 0x000fe20003f04070 */
[----:B0-----:R-:W-:-:S05]  /*17cb0*/  IMAD.U32 R2, RZ, RZ, UR19 ;  /* 0x00000013ff027e24 */ /* 0x001fca000f8e00ff */
[----:B------:R-:W-:Y:S01]  /*17cc0*/  ISETP.LT.U32.AND P0, PT, R2, 0x3, P0 ;  /* 0x000000030200780c */ /* 0x000fe20000701070 */
[----:B------:R-:W-:-:S03]  /*17cd0*/  IMAD.WIDE.U32 R2, R5, -0x55555555, RZ ;  /* 0xaaaaaaab05027825 */ /* 0x000fc600078e00ff */
[----:B------:R-:W-:Y:S02]  /*17ce0*/  SEL R2, RZ, 0x1, !P0 ;  /* 0x00000001ff027807 */ /* 0x000fe40004000000 */
[----:B------:R-:W-:Y:S01]  /*17cf0*/  SHF.R.U32.HI R4, RZ, 0x1, R3 ;  /* 0x00000001ff047819 */ /* 0x000fe20000011603 */
[----:B------:R-:W-:Y:S01]  /*17d00*/  IMAD.MOV.U32 R3, RZ, RZ, -0x1 ;  /* 0xffffffffff037424 */ /* 0x000fe200078e00ff */
[----:B------:R-:W-:Y:S02]  /*17d10*/  LOP3.LUT R7, R7, R2, RZ, 0x3c, !PT ;  /* 0x0000000207077212 */ /* 0x000fe400078e3cff */
[----:B------:R-:W-:Y:S01]  /*17d20*/  MOV R2, 0xffffffff ;  /* 0xffffffff00027802 */ /* 0x000fe20000000f00 */
[----:B------:R-:W-:Y:S01]  /*17d30*/  IMAD R6, R4, -0x3, R5 ;  /* 0xfffffffd04067824 */ /* 0x000fe200078e0205 */
[--C-:B------:R-:W-:Y:S02]  /*17d40*/  @P1 LOP3.LUT R7, R7, 0x1, R4.reuse, 0x78, !PT ;  /* 0x0000000107071812 */ /* 0x100fe400078e7804 */
[----:B------:R-:W-:-:S02]  /*17d50*/  PRMT R4, RZ, 0x7610, R4 ;  /* 0x00007610ff047816 */ /* 0x000fc40000000004 */
[----:B---3--:R-:W-:-:S04]  /*17d60*/  IADD3 R14, P0, R14, UR22, RZ ;  /* 0x000000160e0e7c10 */ /* 0x008fc8000ff1e0ff */
[----:B--2---:R-:W-:Y:S01]  /*17d70*/  IADD3.X R15, R15, UR13, RZ, P0, !PT ;  /* 0x0000000d0f0f7c10 */ /* 0x004fe200087fe4ff */
[----:B------:R0:W-:Y:S01]  /*17d80*/  STL [R1+0x204], R14 ;  /* 0x0002040e01007387 */ /* 0x0001e20000100800 */
[----:B------:R-:W-:-:S03]  /*17d90*/  ISETP.GE.U32.AND P0, PT, R14, UR8, PT ;  /* 0x000000080e007c0c */ /* 0x000fc6000bf06070 */
[----:B------:R0:W-:Y:S01]  /*17da0*/  STL [R1+0x200], R15 ;  /* 0x0002000f01007387 */ /* 0x0001e20000100800 */
[----:B------:R-:W-:-:S13]  /*17db0*/  ISETP.GE.U32.AND.EX P0, PT, R15, UR9, PT, P0 ;  /* 0x000000090f007c0c */ /* 0x000fda000bf06100 */
[----:B0-----:R-:W-:Y:S05]  /*17dc0*/  @P0 BRA `(.L_x_564) ;  /* 0x0000000400640947 */ /* 0x001fea0003800000 */
[----:B------:R-:W0:Y:S01]  /*17dd0*/  S2R R8, SR_CTAID.X ;  /* 0x0000000000087919 */ /* 0x000e220000002500 */
[----:B------:R-:W-:Y:S01]  /*17de0*/  ULDC UR7, c[0x0][0x150] ;  /* 0x0000540000077ab9 */ /* 0x000fe20000000800 */
[----:B------:R-:W1:Y:S01]  /*17df0*/  LDC R3, c[0x0][0x144] ;  /* 0x00005100ff037b82 */ /* 0x000e620000000800 */
[----:B------:R-:W-:Y:S01]  /*17e00*/  UISETP.NE.AND UP0, UPT, UR46, URZ, UPT ;  /* 0x0000003f2e00728c */ /* 0x000fe2000bf05270 */
[----:B------:R-:W2:Y:S01]  /*17e10*/  S2R R5, SR_CTAID.Y ;  /* 0x0000000000057919 */ /* 0x000ea20000002600 */
[----:B------:R-:W-:Y:S01]  /*17e20*/  ULDC.64 UR8, c[0x0][0x628] ;  /* 0x00018a0000087ab9 */ /* 0x000fe20000000a00 */
[----:B------:R-:W-:-:S03]  /*17e30*/  ULDC UR10, c[0x0][0x630] ;  /* 0x00018c00000a7ab9 */ /* 0x000fc60000000800 */
[----:B------:R-:W-:Y:S01]  /*17e40*/  PLOP3.LUT P0, PT, PT, PT, UP0, 0x80, 0x0 ;  /* 0x000000000000781c */ /* 0x000fe20003f0f008 */
[----:B------:R-:W3:Y:S01]  /*17e50*/  LDC R12, c[0x0][0x148] ;  /* 0x00005200ff0c7b82 */ /* 0x000ee20000000800 */
[----:B0-----:R-:W-:Y:S02]  /*17e60*/  I2FP.F32.U32 R2, R8 ;  /* 0x0000000800027245 */ /* 0x001fe40000201000 */
[----:B--2---:R-:W-:-:S03]  /*17e70*/  I2FP.F32.U32 R4, R5 ;  /* 0x0000000500047245 */ /* 0x004fc60000201000 */
[----:B------:R-:W-:Y:S01]  /*17e80*/  FMUL R2, R2, UR7 ;  /* 0x0000000702027c20 */ /* 0x000fe20008400000 */
[----:B------:R-:W-:Y:S02]  /*17e90*/  ULDC UR7, c[0x0][0x154] ;  /* 0x0000550000077ab9 */ /* 0x000fe40000000800 */
[----:B------:R-:W-:-:S03]  /*17ea0*/  FMUL R10, R4, UR7 ;  /* 0x00000007040a7c20 */ /* 0x000fc60008400000 */
[----:B------:R-:W0:Y:S08]  /*17eb0*/  F2I.U32.TRUNC.NTZ R2, R2 ;  /* 0x0000000200027305 */ /* 0x000e30000020f000 */
[----:B------:R-:W2:Y:S01]  /*17ec0*/  F2I.U32.TRUNC.NTZ R10, R10 ;  /* 0x0000000a000a7305 */ /* 0x000ea2000020f000 */
[----:B0-----:R-:W-:Y:S02]  /*17ed0*/  IMAD.MOV R4, RZ, RZ, -R2 ;  /* 0x000000ffff047224 */ /* 0x001fe400078e0a02 */
[----:B------:R-:W-:-:S02]  /*17ee0*/  IMAD.MOV.U32 R2, RZ, RZ, R14 ;  /* 0x000000ffff027224 */ /* 0x000fc400078e000e */
[----:B-1----:R-:W-:Y:S01]  /*17ef0*/  IMAD R8, R3, R4, R8 ;  /* 0x0000000403087224 */ /* 0x002fe200078e0208 */
[----:B--2---:R-:W-:-:S05]  /*17f00*/  IADD3 R3, -R10, RZ, RZ ;  /* 0x000000ff0a037210 */ /* 0x004fca0007ffe1ff */
[----:B---3--:R-:W-:Y:S01]  /*17f10*/  @P0 IMAD R8, R12, R3, R5 ;  /* 0x000000030c080224 */ /* 0x008fe200078e0205 */
[----:B------:R-:W-:Y:S02]  /*17f20*/  ISETP.NE.U32.AND P0, PT, RZ, UR8, PT ;  /* 0x00000008ff007c0c */ /* 0x000fe4000bf05070 */
[----:B------:R-:W-:Y:S02]  /*17f30*/  MOV R3, R15 ;  /* 0x0000000f00037202 */ /* 0x000fe40000000f00 */
[----:B------:R-:W-:-:S13]  /*17f40*/  ISETP.NE.AND.EX P0, PT, RZ, UR9, PT, P0 ;  /* 0x00000009ff007c0c */ /* 0x000fda000bf05300 */
[----:B------:R-:W-:Y:S05]  /*17f50*/  @!P0 BRA `(.L_x_565) ;  /* 0x0000000000288947 */ /* 0x000fea0003800000 */
[----:B------:R-:W-:Y:S02]  /*17f60*/  ULDC UR7, c[0x0][0x634] ;  /* 0x00018d0000077ab9 */ /* 0x000fe40000000800 */
[----:B------:R-:W-:-:S05]  /*17f70*/  IADD3 R3, P0, R14, UR7, RZ ;  /* 0x000000070e037c10 */ /* 0x000fca000ff1e0ff */
[----:B------:R-:W-:-:S04]  /*17f80*/  IMAD.X R11, RZ, RZ, R15, P0 ;  /* 0x000000ffff0b7224 */ /* 0x000fc800000e060f */
[----:B------:R-:W-:-:S04]  /*17f90*/  IMAD.WIDE.U32 R4, R11, UR8, RZ ;  /* 0x000000080b047c25 */ /* 0x000fc8000f8e00ff */
[----:B------:R-:W-:-:S04]  /*17fa0*/  IMAD.WIDE.U32 R4, P0, R3, UR9, R4 ;  /* 0x0000000903047c25 */ /* 0x000fc8000f800004 */
[----:B------:R-:W-:-:S04]  /*17fb0*/  IMAD.WIDE.U32 R2, R3, UR8, RZ ;  /* 0x0000000803027c25 */ /* 0x000fc8000f8e00ff */
[----:B------:R-:W-:Y:S01]  /*17fc0*/  IMAD.MOV.U32 R2, RZ, RZ, R5 ;  /* 0x000000ffff027224 */ /* 0x000fe200078e0005 */
[----:B------:R-:W-:Y:S02]  /*17fd0*/  IADD3 RZ, P1, R3, R4, RZ ;  /* 0x0000000403ff7210 */ /* 0x000fe40007f3e0ff */
[----:B------:R-:W-:-:S03]  /*17fe0*/  IADD3.X R3, RZ, RZ, RZ, P0, !PT ;  /* 0x000000ffff037210 */ /* 0x000fc600007fe4ff */
[----:B------:R-:W-:-:S08]  /*17ff0*/  IMAD.WIDE.U32.X R2, R11, UR9, R2, P1 ;  /* 0x000000090b027c25 */ /* 0x000fd000088e0402 */
.L_x_565:
[--C-:B------:R-:W-:Y:S01]  /*18000*/  SHF.R.U64 R10, R2, UR10, R3.reuse ;  /* 0x0000000a020a7c19 */ /* 0x100fe20008001203 */
[----:B------:R-:W-:Y:S01]  /*18010*/  ULDC.64 UR8, c[0x0][0x620] ;  /* 0x0001880000087ab9 */ /* 0x000fe20000000a00 */
[----:B------:R-:W-:Y:S01]  /*18020*/  SHF.R.U32.HI R2, RZ, UR10, R3 ;  /* 0x0000000aff027c19 */ /* 0x000fe20008011603 */
[----:B------:R-:W-:Y:S01]  /*18030*/  ULDC UR7, c[0x0][0x618] ;  /* 0x0001860000077ab9 */ /* 0x000fe20000000800 */
[----:B------:R-:W-:Y:S02]  /*18040*/  IADD3 R11, P0, RZ, -R10, RZ ;  /* 0x8000000aff0b7210 */ /* 0x000fe40007f1e0ff */
[----:B------:R-:W-:Y:S02]  /*18050*/  MOV R3, R15 ;  /* 0x0000000f00037202 */ /* 0x000fe40000000f00 */
[----:B------:R-:W-:-:S05]  /*18060*/  IADD3.X R2, RZ, ~R2, RZ, P0, !PT ;  /* 0x80000002ff027210 */ /* 0x000fca00007fe4ff */
[----:B------:R-:W-:-:S04]  /*18070*/  IMAD R2, R2, UR8, RZ ;  /* 0x0000000802027c24 */ /* 0x000fc8000f8e02ff */
[----:B------:R-:W-:Y:S02]  /*18080*/  IMAD R5, R11, UR9, R2 ;  /* 0x000000090b057c24 */ /* 0x000fe4000f8e0202 */
[----:B------:R-:W-:-:S04]  /*18090*/  IMAD.MOV.U32 R2, RZ, RZ, R14 ;  /* 0x000000ffff027224 */ /* 0x000fc800078e000e */
[----:B------:R-:W-:Y:S01]  /*180a0*/  IMAD.WIDE.U32 R2, R11, UR8, R2 ;  /* 0x000000080b027c25 */ /* 0x000fe2000f8e0002 */
[----:B------:R-:W-:Y:S02]  /*180b0*/  ULDC.64 UR8, c[0x0][0x640] ;  /* 0x0001900000087ab9 */ /* 0x000fe40000000a00 */
[----:B------:R-:W-:Y:S01]  /*180c0*/  ISETP.NE.U32.AND P0, PT, RZ, UR8, PT ;  /* 0x00000008ff007c0c */ /* 0x000fe2000bf05070 */
[----:B------:R-:W-:-:S03]  /*180d0*/  IMAD.IADD R3, R3, 0x1, R5 ;  /* 0x0000000103037824 */ /* 0x000fc600078e0205 */
[----:B------:R-:W-:Y:S02]  /*180e0*/  ISETP.NE.AND.EX P0, PT, RZ, UR9, PT, P0 ;  /* 0x00000009ff007c0c */ /* 0x000fe4000bf05300 */
[--C-:B------:R-:W-:Y:S02]  /*180f0*/  SHF.R.U64 R11, R2, UR7, R3.reuse ;  /* 0x00000007020b7c19 */ /* 0x100fe40008001203 */
[----:B------:R-:W-:Y:S01]  /*18100*/  SHF.R.U32.HI R2, RZ, UR7, R3 ;  /* 0x00000007ff027c19 */ /* 0x000fe20008011603 */
[----:B------:R-:W-:-:S03]  /*18110*/  ULDC UR7, c[0x0][0x608] ;  /* 0x0001820000077ab9 */ /* 0x000fc60000000800 */
[--C-:B------:R-:W-:Y:S02]  /*18120*/  SHF.R.U32.HI R3, RZ, UR7, R2.reuse ;  /* 0x00000007ff037c19 */ /* 0x100fe40008011602 */
[----:B------:R-:W-:Y:S01]  /*18130*/  SHF.R.U64 R12, R11, UR7, R2 ;  /* 0x000000070b0c7c19 */ /* 0x000fe20008001202 */
[----:B------:R-:W-:Y:S02]  /*18140*/  ULDC UR7, c[0x0][0x658] ;  /* 0x0001960000077ab9 */ /* 0x000fe40000000800 */
[--C-:B------:R-:W-:Y:S02]  /*18150*/  SHF.R.U32.HI R14, RZ, UR7, R3.reuse ;  /* 0x00000007ff0e7c19 */ /* 0x100fe40008011603 */
[----:B------:R-:W-:-:S03]  /*18160*/  SHF.R.U64 R13, R12, UR7, R3 ;  /* 0x000000070c0d7c19 */ /* 0x000fc60008001203 */
[----:B------:R-:W-:Y:S01]  /*18170*/  IMAD.MOV.U32 R3, RZ, RZ, R14 ;  /* 0x000000ffff037224 */ /* 0x000fe200078e000e */
[----:B------:R-:W-:Y:S01]  /*18180*/  MOV R2, R13 ;  /* 0x0000000d00027202 */ /* 0x000fe20000000f00 */
[----:B------:R-:W-:Y:S06]  /*18190*/  @!P0 BRA `(.L_x_566) ;  /* 0x0000000000288947 */ /* 0x000fec0003800000 */
[----:B------:R-:W-:Y:S02]  /*181a0*/  ULDC UR7, c[0x0][0x64c] ;  /* 0x0001930000077ab9 */ /* 0x000fe40000000800 */
[----:B------:R-:W-:-:S04]  /*181b0*/  IADD3 R3, P0, R13, UR7, RZ ;  /* 0x000000070d037c10 */ /* 0x000fc8000ff1e0ff */
[----:B------:R-:W-:-:S05]  /*181c0*/  IADD3.X R14, RZ, R14, RZ, P0, !PT ;  /* 0x0000000eff0e7210 */ /* 0x000fca00007fe4ff */
[----:B------:R-:W-:-:S04]  /*181d0*/  IMAD.WIDE.U32 R4, R14, UR8, RZ ;  /* 0x000000080e047c25 */ /* 0x000fc8000f8e00ff */
[----:B------:R-:W-:-:S04]  /*181e0*/  IMAD.WIDE.U32 R4, P0, R3, UR9, R4 ;  /* 0x0000000903047c25 */ /* 0x000fc8000f800004 */
[----:B------:R-:W-:Y:S01]  /*181f0*/  IMAD.WIDE.U32 R2, R3, UR8, RZ ;  /* 0x0000000803027c25 */ /* 0x000fe2000f8e00ff */
[----:B------:R-:W-:-:S04]  /*18200*/  MOV R2, R5 ;  /* 0x0000000500027202 */ /* 0x000fc80000000f00 */
[----:B------:R-:W-:Y:S01]  /*18210*/  IADD3 RZ, P1, R3, R4, RZ ;  /* 0x0000000403ff7210 */ /* 0x000fe20007f3e0ff */
[----:B------:R-:W-:-:S04]  /*18220*/  IMAD.X R3, RZ, RZ, RZ, P0 ;  /* 0x000000ffff037224 */ /* 0x000fc800000e06ff */
[----:B------:R-:W-:-:S08]  /*18230*/  IMAD.WIDE.U32.X R2, R14, UR9, R2, P1 ;  /* 0x000000090e027c25 */ /* 0x000fd000088e0402 */
.L_x_566:
[----:B------:R-:W-:Y:S01]  /*18240*/  ULDC UR7, c[0x0][0x648] ;  /* 0x0001920000077ab9 */ /* 0x000fe20000000800 */
[----:B------:R-:W-:Y:S01]  /*18250*/  LOP3.LUT R12, R12, UR6, RZ, 0xc0, !PT ;  /* 0x000000060c0c7c12 */ /* 0x000fe2000f8ec0ff */
[----:B------:R-:W-:Y:S01]  /*18260*/  UISETP.NE.AND UP0, UPT, UR46, URZ, UPT ;  /* 0x0000003f2e00728c */ /* 0x000fe2000bf05270 */
[----:B------:R-:W-:Y:S01]  /*18270*/  SHF.R.U64 R3, R2, UR7, R3 ;  /* 0x0000000702037c19 */ /* 0x000fe20008001203 */
[----:B------:R-:W-:Y:S01]  /*18280*/  ULDC UR7, c[0x0][0x638] ;  /* 0x00018e0000077ab9 */ /* 0x000fe20000000800 */
[----:B------:R-:W-:-:S03]  /*18290*/  MOV R4, 0x1 ;  /* 0x0000000100047802 */ /* 0x000fc60000000f00 */
[----:B------:R-:W-:Y:S01]  /*182a0*/  IMAD.MOV R2, RZ, RZ, -R3 ;  /* 0x000000ffff027224 */ /* 0x000fe200078e0a03 */
[----:B------:R-:W-:Y:S01]  /*182b0*/  PLOP3.LUT P0, PT, PT, PT, UP0, 0x40, 0x0 ;  /* 0x000000000000781c */ /* 0x000fe20003f0e808 */
[----:B------:R-:W-:Y:S01]  /*182c0*/  IMAD R5, R3, UR5, R12 ;  /* 0x0000000503057c24 */ /* 0x000fe2000f8e020c */
[----:B------:R-:W-:Y:S01]  /*182d0*/  PLOP3.LUT P1, PT, PT, PT, UP0, 0x40, 0x0 ;  /* 0x000000000000781c */ /* 0x000fe20003f2e808 */
[----:B------:R-:W-:Y:S01]  /*182e0*/  IMAD R13, R2, UR7, R13 ;  /* 0x00000007020d7c24 */ /* 0x000fe2000f8e020d */
[----:B------:R-:W-:Y:S01]  /*182f0*/  ULDC UR7, c[0x0][0x610] ;  /* 0x0001840000077ab9 */ /* 0x000fe20000000800 */
[----:B------:R-:W-:Y:S01]  /*18300*/  LOP3.LUT R2, R11, UR4, RZ, 0xc0, !PT ;  /* 0x000000040b027c12 */ /* 0x000fe2000f8ec0ff */
[----:B------:R-:W-:Y:S01]  /*18310*/  IMAD R8, R5, UR7, R8 ;  /* 0x0000000705087c24 */ /* 0x000fe2000f8e0208 */
[----:B------:R-:W-:-:S03]  /*18320*/  ULDC UR7, c[0x0][0x600] ;  /* 0x0001800000077ab9 */ /* 0x000fc60000000800 */
[----:B------:R-:W-:-:S05]  /*18330*/  IMAD R13, R13, UR7, R2 ;  /* 0x000000070d0d7c24 */ /* 0x000fca000f8e0202 */
[----:B------:R-:W-:Y:S02]  /*18340*/  SEL R3, R13, R8, P0 ;  /* 0x000000080d037207 */ /* 0x000fe40000000000 */
[----:B------:R-:W-:-:S07]  /*18350*/  SEL R2, R8, R13, P1 ;  /* 0x0000000d08027207 */ /* 0x000fce0000800000 */
.L_x_564:
[----:B------:R-:W-:Y:S05]  /*18360*/  BSYNC B1 ;  /* 0x0000000000017941 */ /* 0x000fea0003800000 */
.L_x_563:
[----:B------:R-:W-:-:S13]  /*18370*/  LOP3.LUT P0, RZ, R4, 0xff, RZ, 0xc0, !PT ;  /* 0x000000ff04ff7812 */ /* 0x000fda000780c0ff */
[----:B------:R-:W-:Y:S05]  /*18380*/  @P0 BRA `(.L_x_567) ;  /* 0xfffffff400100947 */ /* 0x000fea000383ffff */
[----:B------:R-:W-:Y:S05]  /*18390*/  BSYNC B0 ;  /* 0x0000000000007941 */ /* 0x000fea0003800000 */
.L_x_556:
[----:B------:R-:W-:-:S03]  /*183a0*/  UMOV UR7, 0xffffffff ;  /* 0xffffffff00077882 */ /* 0x000fc60000000000 */
[----:B------:R-:W-:Y:S05]  /*183b0*/  BRA.DIV UR7, `(.L_x_568) ;  /* 0x0000000207f47947 */ /* 0x000fea000b800000 */
[----:B------:R-:W-:-:S13]  /*183c0*/  ELECT P6, URZ, PT ;  /* 0x00000000003f782f */ /* 0x000fda00038c0000 */
.L_x_581:
[----:B------:R-:W-:Y:S04]  /*183d0*/  BSSY B0, `(.L_x_569) ;  /* 0x0000023000007945 */ /* 0x000fe80003800000 */
[----:B------:R-:W-:Y:S05]  /*183e0*/  @!P6 BRA `(.L_x_570) ;  /* 0x000000000084e947 */ /* 0x000fea0003800000 */
[----:B------:R-:W-:-:S04]  /*183f0*/  ULOP3.LUT UR7, UR40, 0x2, URZ, 0xfc, !UPT ;  /* 0x0000000228077892 */ /* 0x000fc8000f8efc3f */
[----:B------:R-:W-:-:S06]  /*18400*/  UISETP.NE.AND UP0, UPT, UR7, 0x3, UPT ;  /* 0x000000030700788c */ /* 0x000fcc000bf05270 */
[----:B------:R-:W-:-:S13]  /*18410*/  PLOP3.LUT P0, PT, PT, PT, UP0, 0x80, 0x0 ;  /* 0x000000000000781c */ /* 0x000fda0003f0f008 */
[----:B------:R-:W-:Y:S05]  /*18420*/  @!P0 BRA `(.L_x_571) ;  /* 0x0000000000048947 */ /* 0x000fea0003800000 */
[----:B------:R-:W-:Y:S01]  /*18430*/  BPT.TRAP 0x1 ;  /* 0x000000040000795c */ /* 0x000fe20000300000 */
.L_x_571:
[----:B------:R-:W0:Y:S01]  /*18440*/  S2R R3, SR_CgaCtaId ;  /* 0x0000000000037919 */ /* 0x000e220000008800 */
[----:B------:R-:W-:-:S04]  /*18450*/  MOV R0, 0x400 ;  /* 0x0000040000007802 */ /* 0x000fc80000000f00 */
[----:B0-----:R-:W-:Y:S02]  /*18460*/  LEA R3, R3, R0, 0x18 ;  /* 0x0000000003037211 */ /* 0x001fe400078ec0ff */
[----:B------:R-:W-:-:S03]  /*18470*/  SHF.L.U32 R0, R7, 0x1f, RZ ;  /* 0x0000001f07007819 */ /* 0x000fc600000006ff */
[----:B------:R-:W-:-:S05]  /*18480*/  VIADD R3, R3, 0x18 ;  /* 0x0000001803037836 */ /* 0x000fca0000000000 */
[----:B------:R-:W-:-:S04]  /*18490*/  LEA R5, R6, R3, 0x3 ;  /* 0x0000000306057211 */ /* 0x000fc800078e18ff */
[----:B------:R-:W0:Y:S02]  /*184a0*/  SYNCS.PHASECHK.TRANS64.TRYWAIT P0, [R5+URZ], R0 ;  /* 0x00000000050075a7 */ /* 0x000e24000800017f */
[----:B0-----:R-:W-:Y:S05]  /*184b0*/  @!P0 BRA `(.L_x_572) ;  /* 0x0000000000d48947 */ /* 0x001fea0003800000 */
.L_x_582:
[----:B------:R-:W-:-:S05]  /*184c0*/  VIADD R6, R6, 0x1 ;  /* 0x0000000106067836 */ /* 0x000fca0000000000 */
[----:B------:R-:W-:-:S04]  /*184d0*/  ISETP.NE.AND P0, PT, R6, 0x3, PT ;  /* 0x000000030600780c */ /* 0x000fc80003f05270 */
[----:B0-----:R-:W-:Y:S02]  /*184e0*/  SEL R0, RZ, 0x1, P0 ;  /* 0x00000001ff007807 */ /* 0x001fe40000000000 */
[----:B------:R-:W-:Y:S02]  /*184f0*/  SEL R6, R6, RZ, P0 ;  /* 0x000000ff06067207 */ /* 0x000fe40000000000 */
[----:B------:R-:W-:Y:S02]  /*18500*/  LOP3.LUT R7, R7, R0, RZ, 0x3c, !PT ;  /* 0x0000000007077212 */ /* 0x000fe400078e3cff */
[----:B------:R-:W-:Y:S02]  /*18510*/  LEA R5, R6, R3, 0x3 ;  /* 0x0000000306057211 */ /* 0x000fe400078e18ff */
[----:B------:R-:W-:-:S04]  /*18520*/  SHF.L.U32 R0, R7, 0x1f, RZ ;  /* 0x0000001f07007819 */ /* 0x000fc800000006ff */
[----:B------:R-:W0:Y:S02]  /*18530*/  SYNCS.PHASECHK.TRANS64.TRYWAIT P0, [R5+URZ], R0 ;  /* 0x00000000050075a7 */ /* 0x000e24000800017f */
[----:B0-----:R-:W-:Y:S05]  /*18540*/  @!P0 BRA `(.L_x_573) ;  /* 0x0000000000c48947 */ /* 0x001fea0003800000 */
.L_x_583:
[----:B0-----:R-:W-:-:S05]  /*18550*/  VIADD R0, R6, 0x1 ;  /* 0x0000000106007836 */ /* 0x001fca0000000000 */
[----:B------:R-:W-:-:S04]  /*18560*/  ISETP.NE.AND P0, PT, R0, 0x3, PT ;  /* 0x000000030000780c */ /* 0x000fc80003f05270 */
[----:B------:R-:W-:Y:S02]  /*18570*/  SEL R2, RZ, 0x1, P0 ;  /* 0x00000001ff027807 */ /* 0x000fe40000000000 */
[----:B------:R-:W-:Y:S02]  /*18580*/  SEL R0, R0, RZ, P0 ;  /* 0x000000ff00007207 */ /* 0x000fe40000000000 */
[----:B------:R-:W-:Y:S02]  /*18590*/  LOP3.LUT R2, R7, R2, RZ, 0x3c, !PT ;  /* 0x0000000207027212 */ /* 0x000fe400078e3cff */
[----:B------:R-:W-:Y:S02]  /*185a0*/  LEA R3, R0, R3, 0x3 ;  /* 0x0000000300037211 */ /* 0x000fe400078e18ff */
[----:B------:R-:W-:-:S07]  /*185b0*/  SHF.L.U32 R0, R2, 0x1f, RZ ;  /* 0x0000001f02007819 */ /* 0x000fce00000006ff */
.L_x_574:
[----:B0-----:R0:W1:Y:S02]  /*185c0*/  SYNCS.PHASECHK.TRANS64.TRYWAIT P0, [R3+URZ], R0 ;  /* 0x00000000030075a7 */ /* 0x001064000800017f */
[----:B-1----:R-:W-:Y:S05]  /*185d0*/  @!P0 NANOSLEEP.SYNCS 0x989680 ;  /* 0x009896800000895d */ /* 0x002fea0003900000 */
[----:B------:R-:W1:Y:S02]  /*185e0*/  @!P0 SYNCS.PHASECHK.TRANS64 P0, [R3+URZ], R0 ;  /* 0x00000000030085a7 */ /* 0x000e64000800007f */
[----:B-1----:R-:W-:Y:S05]  /*185f0*/  @!P0 BRA `(.L_x_574) ;  /* 0xfffffffc00f08947 */ /* 0x002fea000383ffff */
.L_x_570:
[----:B------:R-:W-:Y:S05]  /*18600*/  BSYNC B0 ;  /* 0x0000000000007941 */ /* 0x000fea0003800000 */
.L_x_569:
[----:B------:R-:W-:Y:S05]  /*18610*/  EXIT ;  /* 0x000000000000794d */ /* 0x000fea0003800000 */
.L_x_21:
[----:B--2---:R2:W3:Y:S02]  /*18620*/  SYNCS.PHASECHK.TRANS64.TRYWAIT P1, [R3+URZ], R2 ;  /* 0x00000002030075a7 */ /* 0x0044e4000802017f */
[----:B---3--:R-:W-:Y:S05]  /*18630*/  @!P1 NANOSLEEP.SYNCS 0x989680 ;  /* 0x009896800000995d */ /* 0x008fea0003900000 */
[----:B------:R-:W3:Y:S02]  /*18640*/  @!P1 SYNCS.PHASECHK.TRANS64 P1, [R3+URZ], R2 ;  /* 0x00000002030095a7 */ /* 0x000ee4000802007f */
[----:B---3--:R-:W-:Y:S05]  /*18650*/  @!P1 BRA `(.L_x_21) ;  /* 0xfffffffc00f09947 */ /* 0x008fea000383ffff */
[----:B------:R-:W-:Y:S05]  /*18660*/  BRA `(.L_x_20) ;  /* 0xfffffe9000207947 */ /* 0x000fea000383ffff */
.L_x_26:
[----:B-1----:R1:W2:Y:S02]  /*18670*/  SYNCS.PHASECHK.TRANS64.TRYWAIT P1, [R2+URZ], R3 ;  /* 0x00000003020075a7 */ /* 0x0022a4000802017f */
[----:B--2---:R-:W-:Y:S05]  /*18680*/  @!P1 NANOSLEEP.SYNCS 0x989680 ;  /* 0x009896800000995d */ /* 0x004fea0003900000 */
[----:B------:R-:W2:Y:S02]  /*18690*/  @!P1 SYNCS.PHASECHK.TRANS64 P1, [R2+URZ], R3 ;  /* 0x00000003020095a7 */ /* 0x000ea4000802007f */
[----:B--2---:R-:W-:Y:S05]  /*186a0*/  @!P1 BRA `(.L_x_26) ;  /* 0xfffffffc00f09947 */ /* 0x004fea000383ffff */
[----:B------:R-:W-:Y:S05]  /*186b0*/  BRA `(.L_x_25) ;  /* 0xfffffec400b07947 */ /* 0x000fea000383ffff */
.L_x_557:
[----:B------:R-:W-:Y:S01]  /*186c0*/  BSSY B1, `(.L_x_575) ;  /* 0x0000006000017945 */ /* 0x000fe20003800000 */
[----:B------:R-:W-:-:S07]  /*186d0*/  IMAD.MOV.U32 R15, RZ, RZ, -0x1 ;  /* 0xffffffffff0f7424 */ /* 0x000fce00078e00ff */
[----:B------:R-:W-:Y:S05]  /*186e0*/  WARPSYNC.COLLECTIVE R15, `(.L_x_576) ;  /* 0x000000000f0c7348 */ /* 0x000fea0003c00000 */
[----:B------:R-:W-:Y:S02]  /*186f0*/  ELECT P6, UR62, PT ;  /* 0x00000000003e782f */ /* 0x000fe400038c0000 */
[----:B------:R-:W-:Y:S01]  /*18700*/  MOV R14, UR62 ;  /* 0x0000003e000e7c02 */ /* 0x000fe20008000f00 */
[----:B------:R-:W-:Y:S10]  /*18710*/  ENDCOLLECTIVE ;  /* 0x000000000000791b */ /* 0x000ff40003800000 */
.L_x_576:
[----:B------:R-:W-:Y:S05]  /*18720*/  BSYNC B1 ;  /* 0x0000000000017941 */ /* 0x000fea0003800000 */
.L_x_575:
[----:B------:R-:W-:Y:S05]  /*18730*/  BRA `(.L_x_577) ;  /* 0xfffffff000307947 */ /* 0x000fea000383ffff */
.L_x_560:
[----:B0-----:R0:W1:Y:S02]  /*18740*/  SYNCS.PHASECHK.TRANS64.TRYWAIT P0, [R11+URZ+0x18], R8 ;  /* 0x000018080b0075a7 */ /* 0x001064000800017f */
[----:B-1----:R-:W-:Y:S05]  /*18750*/  @!P0 NANOSLEEP.SYNCS 0x989680 ;  /* 0x009896800000895d */ /* 0x002fea0003900000 */
[----:B------:R-:W1:Y:S02]  /*18760*/  @!P0 SYNCS.PHASECHK.TRANS64 P0, [R11+URZ+0x18], R8 ;  /* 0x000018080b0085a7 */ /* 0x000e64000800007f */
[----:B-1----:R-:W-:Y:S05]  /*18770*/  @!P0 BRA `(.L_x_560) ;  /* 0xfffffffc00f08947 */ /* 0x002fea000383ffff */
[----:B------:R-:W-:Y:S05]  /*18780*/  BRA `(.L_x_578) ;  /* 0xfffffff000687947 */ /* 0x000fea000383ffff */
.L_x_568:
[----:B------:R-:W-:Y:S01]  /*18790*/  BSSY B0, `(.L_x_579) ;  /* 0x0000006000007945 */ /* 0x000fe20003800000 */
[----:B------:R-:W-:-:S07]  /*187a0*/  MOV R15, 0xffffffff ;  /* 0xffffffff000f7802 */ /* 0x000fce0000000f00 */
[----:B------:R-:W-:Y:S05]  /*187b0*/  WARPSYNC.COLLECTIVE R15, `(.L_x_580) ;  /* 0x000000000f0c7348 */ /* 0x000fea0003c00000 */
[----:B------:R-:W-:Y:S02]  /*187c0*/  ELECT P6, UR62, PT ;  /* 0x00000000003e782f */ /* 0x000fe400038c0000 */
[----:B------:R-:W-:Y:S01]  /*187d0*/  MOV R14, UR62 ;  /* 0x0000003e000e7c02 */ /* 0x000fe20008000f00 */
[----:B------:R-:W-:Y:S10]  /*187e0*/  ENDCOLLECTIVE ;  /* 0x000000000000791b */ /* 0x000ff40003800000 */
.L_x_580:
[----:B------:R-:W-:Y:S05]  /*187f0*/  BSYNC B0 ;  /* 0x0000000000007941 */ /* 0x000fea0003800000 */
.L_x_579:
[----:B------:R-:W-:Y:S05]  /*18800*/  BRA `(.L_x_581) ;  /* 0xfffffff800f07947 */ /* 0x000fea000383ffff */
.L_x_572:
[----:B0-----:R0:W1:Y:S02]  /*18810*/  SYNCS.PHASECHK.TRANS64.TRYWAIT P0, [R5+URZ], R0 ;  /* 0x00000000050075a7 */ /* 0x001064000800017f */
[----:B-1----:R-:W-:Y:S05]  /*18820*/  @!P0 NANOSLEEP.SYNCS 0x989680 ;  /* 0x009896800000895d */ /* 0x002fea0003900000 */
[----:B------:R-:W1:Y:S02]  /*18830*/  @!P0 SYNCS.PHASECHK.TRANS64 P0, [R5+URZ], R0 ;  /* 0x00000000050085a7 */ /* 0x000e64000800007f */
[----:B-1----:R-:W-:Y:S05]  /*18840*/  @!P0 BRA `(.L_x_572) ;  /* 0xfffffffc00f08947 */ /* 0x002fea000383ffff */
[----:B------:R-:W-:Y:S05]  /*18850*/  BRA `(.L_x_582) ;  /* 0xfffffffc00187947 */ /* 0x000fea000383ffff */
.L_x_573:
[----:B0-----:R0:W1:Y:S02]  /*18860*/  SYNCS.PHASECHK.TRANS64.TRYWAIT P0, [R5+URZ], R0 ;  /* 0x00000000050075a7 */ /* 0x001064000800017f */
[----:B-1----:R-:W-:Y:S05]  /*18870*/  @!P0 NANOSLEEP.SYNCS 0x989680 ;  /* 0x009896800000895d */ /* 0x002fea0003900000 */
[----:B------:R-:W1:Y:S02]  /*18880*/  @!P0 SYNCS.PHASECHK.TRANS64 P0, [R5+URZ], R0 ;  /* 0x00000000050085a7 */ /* 0x000e64000800007f */
[----:B-1----:R-:W-:Y:S05]  /*18890*/  @!P0 BRA `(.L_x_573) ;  /* 0xfffffffc00f08947 */ /* 0x002fea000383ffff */
[----:B------:R-:W-:Y:S05]  /*188a0*/  BRA `(.L_x_583) ;  /* 0xfffffffc00287947 */ /* 0x000fea000383ffff */
.L_x_584:
[----:B------:R-:W-:-:S00]  /*188b0*/  BRA `(.L_x_584) ;  /* 0xfffffffc00fc7947 */ /* 0x000fc0000383ffff */
[----:B------:R-:W-:-:S00]  /*188c0*/  NOP ;  /* 0x0000000000007918 */ /* 0x000fc00000000000 */
        /* <DEDUP_REMOVED lines=11> */
.L_x_585:


//--------------------- .nv.global.init           --------------------------
	.section	.nv.global.init,"aw",@progbits
.nv.global.init:
	.type		$str$22,@object
	.size		$str$22,($str$23 - $str$22)
$str$22:
        /*0000*/ 	.byte	0x6b, 0x5f, 0x74, 0x69, 0x6c, 0x65, 0x5f, 0x63, 0x6f, 0x75, 0x6e, 0x74, 0x20, 0x3e, 0x3d, 0x20
        /*0010*/ 	.byte	0x31, 0x00
	.type		$str$23,@object
	.size		$str$23,(__unnamed_1 - $str$23)
$str$23:
        /*0012*/ 	.byte	0x2f, 0x74, 0x6d, 0x70, 0x2f, 0x63, 0x75, 0x74, 0x6c, 0x61, 0x73, 0x73, 0x5f, 0x73, 0x77, 0x65
        /*0022*/ 	.byte	0x65, 0x70, 0x5f, 0x73, 0x72, 0x63, 0x2f, 0x69, 0x6e, 0x63, 0x6c, 0x75, 0x64, 0x65, 0x2f, 0x63
        /*0032*/ 	.byte	0x75, 0x74, 0x6c, 0x61, 0x73, 0x73, 0x2f, 0x67, 0x65, 0x6d, 0x6d, 0x2f, 0x63, 0x6f, 0x6c, 0x6c
        /*0042*/ 	.byte	0x65, 0x63, 0x74, 0x69, 0x76, 0x65, 0x2f, 0x73, 0x6d, 0x39, 0x30, 0x5f, 0x6d, 0x6d, 0x61, 0x5f
        /*0052*/ 	.byte	0x74, 0x6d, 0x61, 0x5f, 0x67, 0x6d, 0x6d, 0x61, 0x5f, 0x73, 0x73, 0x5f, 0x77, 0x61, 0x72, 0x70
        /*0062*/ 	.byte	0x73, 0x70, 0x65, 0x63, 0x69, 0x61, 0x6c, 0x69, 0x7a, 0x65, 0x64, 0x2e, 0x68, 0x70, 0x70, 0x00
	.type		__unnamed_1,@object
	.size		__unnamed_1,(.L_0 - __unnamed_1)
__unnamed_1:
        /* <DEDUP_REMOVED lines=174> */
        /*0b52*/ 	.byte	0x00
.L_0:


//--------------------- .nv.shared._ZN7cutlass13device_kernelINS_4gemm6kernel13GemmUniversalIN4cute5tupleIJiiiiEEENS1_10collective13CollectiveMmaINS1_34MainloopSm90TmaGmmaWarpSpecializedILi3ENS5_IJNS4_1CILi2EEENSA_ILi1EEESC_EEENS1_35KernelTmaWarpSpecializedCooperativeEEENS5_IJNSA_ILi256EEESG_NSA_ILi128EEEEEEaNS5_IJlSC_lEEEaSJ_NS4_8TiledMMAINS4_8MMA_AtomIJNS4_4SM904GMMA27MMA_64x256x32_S32S8S8_SS_TNEEEENS4_6LayoutISD_NS5_IJSC_NSA_ILi0EEESR_EEEEENS5_IJNS4_10UnderscoreESU_SU_EEEEENS4_13SM90_TMA_LOADENS4_14ComposedLayoutINS4_7SwizzleILi3ELi4ELi3EEENS4_18smem_ptr_flag_bitsILi8EEENSQ_INS5_IJNSA_ILi8EEESH_EEENS5_IJSH_SC_EEEEEEEvNS4_8identityENS4_23SM90_TMA_LOAD_MULTICASTES17_vS18_EENS_8epilogue10collective6detail29Sm90TmaWarpSpecializedAdapterINS1C_15DefaultEpilogueIaSJ_SJ_NS1B_6thread17LinearCombinationIaLi1EiiLNS1G_9ScaleType4KindE0ELNS_15FloatRoundStyleE2EaEENS1_15EpilogueDefaultEEEEEvvEEEEvNT_6ParamsE --------------------------
	.section	.nv.shared._ZN7cutlass13device_kernelINS_4gemm6kernel13GemmUniversalIN4cute5tupleIJiiiiEEENS1_10collective13CollectiveMmaINS1_34MainloopSm90TmaGmmaWarpSpecializedILi3ENS5_IJNS4_1CILi2EEENSA_ILi1EEESC_EEENS1_35KernelTmaWarpSpecializedCooperativeEEENS5_IJNSA_ILi256EEESG_NSA_ILi128EEEEEEaNS5_IJlSC_lEEEaSJ_NS4_8TiledMMAINS4_8MMA_AtomIJNS4_4SM904GMMA27MMA_64x256x32_S32S8S8_SS_TNEEEENS4_6LayoutISD_NS5_IJSC_NSA_ILi0EEESR_EEEEENS5_IJNS4_10UnderscoreESU_SU_EEEEENS4_13SM90_TMA_LOADENS4_14ComposedLayoutINS4_7SwizzleILi3ELi4ELi3EEENS4_18smem_ptr_flag_bitsILi8EEENSQ_INS5_IJNSA_ILi8EEESH_EEENS5_IJSH_SC_EEEEEEEvNS4_8identityENS4_23SM90_TMA_LOAD_MULTICASTES17_vS18_EENS_8epilogue10collective6detail29Sm90TmaWarpSpecializedAdapterINS1C_15DefaultEpilogueIaSJ_SJ_NS1B_6thread17LinearCombinationIaLi1EiiLNS1G_9ScaleType4KindE0ELNS_15FloatRoundStyleE2EaEENS1_15EpilogueDefaultEEEEEvvEEEEvNT_6ParamsE,"aw",@nobits
	.sectionflags	@""
	.align	16
	.zero		1024


//--------------------- .nv.shared.reserved.0     --------------------------
	.section	.nv.shared.reserved.0,"aw",@nobits
	.weak		__nv_reservedSMEM_offset_0_alias
	.size		__nv_reservedSMEM_offset_0_alias, 0, 0
	.other		__nv_reservedSMEM_offset_0_alias,@"STO_CUDA_RESERVED_SHARED STV_DEFAULT"
__nv_reservedSMEM_offset_0_alias:
	.zero		0


//--------------------- .nv.global                --------------------------
	.section	.nv.global,"aw",@nobits
.nv.global:
	.type		_ZN40_INTERNAL_857bcee0_4_k_cu_5670bdda_189544cute1_E,@object
	.size		_ZN40_INTERNAL_857bcee0_4_k_cu_5670bdda_189544cute1_E,(_ZN40_INTERNAL_857bcee0_4_k_cu_5670bdda_189544cuda3std3__45__cpo6cbeginE - _ZN40_INTERNAL_857bcee0_4_k_cu_5670bdda_189544cute1_E)
_ZN40_INTERNAL_857bcee0_4_k_cu_5670bdda_189544cute1_E:
	.zero		1
	.type		_ZN40_INTERNAL_857bcee0_4_k_cu_5670bdda_189544cuda3std3__45__cpo6cbeginE,@object
	.size		_ZN40_INTERNAL_857bcee0_4_k_cu_5670bdda_189544cuda3std3__45__cpo6cbeginE,(_ZN40_INTERNAL_857bcee0_4_k_cu_5670bdda_189544cuda3std3__48in_placeE - _ZN40_INTERNAL_857bcee0_4_k_cu_5670bdda_189544cuda3std3__45__cpo6cbeginE)
_ZN40_INTERNAL_857bcee0_4_k_cu_5670bdda_189544cuda3std3__45__cpo6cbeginE:
	.zero		1
	.type		_ZN40_INTERNAL_857bcee0_4_k_cu_5670bdda_189544cuda3std3__48in_placeE,@object
	.size		_ZN40_INTERNAL_857bcee0_4_k_cu_5670bdda_189544cuda3std3__48in_placeE,(_ZN40_INTERNAL_857bcee0_4_k_cu_5670bdda_189544cuda3std6ranges3__45__cpo9iter_moveE - _ZN40_INTERNAL_857bcee0_4_k_cu_5670bdda_189544cuda3std3__48in_placeE)
_ZN40_INTERNAL_857bcee0_4_k_cu_5670bdda_189544cuda3std3__48in_placeE:
	.zero		1
	.type		_ZN40_INTERNAL_857bcee0_4_k_cu_5670bdda_189544cuda3std6ranges3__45__cpo9iter_moveE,@object
	.size		_ZN40_INTERNAL_857bcee0_4_k_cu_5670bdda_189544cuda3std6ranges3__45__cpo9iter_moveE,(_ZN40_INTERNAL_857bcee0_4_k_cu_5670bdda_189544cuda3std3__45__cpo5beginE - _ZN40_INTERNAL_857bcee0_4_k_cu_5670bdda_189544cuda3std6ranges3__45__cpo9iter_moveE)
_ZN40_INTERNAL_857bcee0_4_k_cu_5670bdda_189544cuda3std6ranges3__45__cpo9iter_moveE:
	.zero		1
	.type		_ZN40_INTERNAL_857bcee0_4_k_cu_5670bdda_189544cuda3std3__45__cpo5beginE,@object
	.size		_ZN40_INTERNAL_857bcee0_4_k_cu_5670bdda_189544cuda3std3__45__cpo5beginE,(_ZN40_INTERNAL_857bcee0_4_k_cu_5670bdda_189544cuda3std3__442_GLOBAL__N__857bcee0_4_k_cu_5670bdda_189546ignoreE - _ZN40_INTERNAL_857bcee0_4_k_cu_5670bdda_189544cuda3std3__45__cpo5beginE)
_ZN40_INTERNAL_857bcee0_4_k_cu_5670bdda_189544cuda3std3__45__cpo5beginE:
	.zero		1
	.type		_ZN40_INTERNAL_857bcee0_4_k_cu_5670bdda_189544cuda3std3__442_GLOBAL__N__857bcee0_4_k_cu_5670bdda_189546ignoreE,@object
	.size		_ZN40_INTERNAL_857bcee0_4_k_cu_5670bdda_189544cuda3std3__442_GLOBAL__N__857bcee0_4_k_cu_5670bdda_189546ignoreE,(_ZN40_INTERNAL_857bcee0_4_k_cu_5670bdda_189544cute7productE - _ZN40_INTERNAL_857bcee0_4_k_cu_5670bdda_189544cuda3std3__442_GLOBAL__N__857bcee0_4_k_cu_5670bdda_189546ignoreE)
_ZN40_INTERNAL_857bcee0_4_k_cu_5670bdda_189544cuda3std3__442_GLOBAL__N__857bcee0_4_k_cu_5670bdda_189546ignoreE:
	.zero		1
	.type		_ZN40_INTERNAL_857bcee0_4_k_cu_5670bdda_189544cute7productE,@object
	.size		_ZN40_INTERNAL_857bcee0_4_k_cu_5670bdda_189544cute7productE,(_ZN40_INTERNAL_857bcee0_4_k_cu_5670bdda_189544cuda3std3__45__cpo3endE - _ZN40_INTERNAL_857bcee0_4_k_cu_5670bdda_189544cute7productE)
_ZN40_INTERNAL_857bcee0_4_k_cu_5670bdda_189544cute7productE:
	.zero		1
	.type		_ZN40_INTERNAL_857bcee0_4_k_cu_5670bdda_189544cuda3std3__45__cpo3endE,@object
	.size		_ZN40_INTERNAL_857bcee0_4_k_cu_5670bdda_189544cuda3std3__45__cpo3endE,(_ZN40_INTERNAL_857bcee0_4_k_cu_5670bdda_189544cuda3std3__419piecewise_constructE - _ZN40_INTERNAL_857bcee0_4_k_cu_5670bdda_189544cuda3std3__45__cpo3endE)
_ZN40_INTERNAL_857bcee0_4_k_cu_5670bdda_189544cuda3std3__45__cpo3endE:
	.zero		1
	.type		_ZN40_INTERNAL_857bcee0_4_k_cu_5670bdda_189544cuda3std3__419piecewise_constructE,@object
	.size		_ZN40_INTERNAL_857bcee0_4_k_cu_5670bdda_189544cuda3std3__419piecewise_constructE,(_ZN40_INTERNAL_857bcee0_4_k_cu_5670bdda_189544cuda3std3__45__cpo4cendE - _ZN40_INTERNAL_857bcee0_4_k_cu_5670bdda_189544cuda3std3__419piecewise_constructE)
_ZN40_INTERNAL_857bcee0_4_k_cu_5670bdda_189544cuda3std3__419piecewise_constructE:
	.zero		1
	.type		_ZN40_INTERNAL_857bcee0_4_k_cu_5670bdda_189544cuda3std3__45__cpo4cendE,@object
	.size		_ZN40_INTERNAL_857bcee0_4_k_cu_5670bdda_189544cuda3std3__45__cpo4cendE,(_ZN40_INTERNAL_857bcee0_4_k_cu_5670bdda_189544cuda3std6ranges3__45__cpo4swapE - _ZN40_INTERNAL_857bcee0_4_k_cu_5670bdda_189544cuda3std3__45__cpo4cendE)
_ZN40_INTERNAL_857bcee0_4_k_cu_5670bdda_189544cuda3std3__45__cpo4cendE:
	.zero		1
	.type		_ZN40_INTERNAL_857bcee0_4_k_cu_5670bdda_189544cuda3std6ranges3__45__cpo4swapE,@object
	.size		_ZN40_INTERNAL_857bcee0_4_k_cu_5670bdda_189544cuda3std6ranges3__45__cpo4swapE,(.L_8 - _ZN40_INTERNAL_857bcee0_4_k_cu_5670bdda_189544cuda3std6ranges3__45__cpo4swapE)
_ZN40_INTERNAL_857bcee0_4_k_cu_5670bdda_189544cuda3std6ranges3__45__cpo4swapE:
	.zero		1
.L_8:


//--------------------- .nv.constant0._ZN7cutlass13device_kernelINS_4gemm6kernel13GemmUniversalIN4cute5tupleIJiiiiEEENS1_10collective13CollectiveMmaINS1_34MainloopSm90TmaGmmaWarpSpecializedILi3ENS5_IJNS4_1CILi2EEENSA_ILi1EEESC_EEENS1_35KernelTmaWarpSpecializedCooperativeEEENS5_IJNSA_ILi256EEESG_NSA_ILi128EEEEEEaNS5_IJlSC_lEEEaSJ_NS4_8TiledMMAINS4_8MMA_AtomIJNS4_4SM904GMMA27MMA_64x256x32_S32S8S8_SS_TNEEEENS4_6LayoutISD_NS5_IJSC_NSA_ILi0EEESR_EEEEENS5_IJNS4_10UnderscoreESU_SU_EEEEENS4_13SM90_TMA_LOADENS4_14ComposedLayoutINS4_7SwizzleILi3ELi4ELi3EEENS4_18smem_ptr_flag_bitsILi8EEENSQ_INS5_IJNSA_ILi8EEESH_EEENS5_IJSH_SC_EEEEEEEvNS4_8identityENS4_23SM90_TMA_LOAD_MULTICASTES17_vS18_EENS_8epilogue10collective6detail29Sm90TmaWarpSpecializedAdapterINS1C_15DefaultEpilogueIaSJ_SJ_NS1B_6thread17LinearCombinationIaLi1EiiLNS1G_9ScaleType4KindE0ELNS_15FloatRoundStyleE2EaEENS1_15EpilogueDefaultEEEEEvvEEEEvNT_6ParamsE --------------------------
	.section	.nv.constant0._ZN7cutlass13device_kernelINS_4gemm6kernel13GemmUniversalIN4cute5tupleIJiiiiEEENS1_10collective13CollectiveMmaINS1_34MainloopSm90TmaGmmaWarpSpecializedILi3ENS5_IJNS4_1CILi2EEENSA_ILi1EEESC_EEENS1_35KernelTmaWarpSpecializedCooperativeEEENS5_IJNSA_ILi256EEESG_NSA_ILi128EEEEEEaNS5_IJlSC_lEEEaSJ_NS4_8TiledMMAINS4_8MMA_AtomIJNS4_4SM904GMMA27MMA_64x256x32_S32S8S8_SS_TNEEEENS4_6LayoutISD_NS5_IJSC_NSA_ILi0EEESR_EEEEENS5_IJNS4_10UnderscoreESU_SU_EEEEENS4_13SM90_TMA_LOADENS4_14ComposedLayoutINS4_7SwizzleILi3ELi4ELi3EEENS4_18smem_ptr_flag_bitsILi8EEENSQ_INS5_IJNSA_ILi8EEESH_EEENS5_IJSH_SC_EEEEEEEvNS4_8identityENS4_23SM90_TMA_LOAD_MULTICASTES17_vS18_EENS_8epilogue10collective6detail29Sm90TmaWarpSpecializedAdapterINS1C_15DefaultEpilogueIaSJ_SJ_NS1B_6thread17LinearCombinationIaLi1EiiLNS1G_9ScaleType4KindE0ELNS_15FloatRoundStyleE2EaEENS1_15EpilogueDefaultEEEEEvvEEEEvNT_6ParamsE,"a",@progbits
	.sectionflags	@""
	.align	4
.nv.constant0._ZN7cutlass13device_kernelINS_4gemm6kernel13GemmUniversalIN4cute5tupleIJiiiiEEENS1_10collective13CollectiveMmaINS1_34MainloopSm90TmaGmmaWarpSpecializedILi3ENS5_IJNS4_1CILi2EEENSA_ILi1EEESC_EEENS1_35KernelTmaWarpSpecializedCooperativeEEENS5_IJNSA_ILi256EEESG_NSA_ILi128EEEEEEaNS5_IJlSC_lEEEaSJ_NS4_8TiledMMAINS4_8MMA_AtomIJNS4_4SM904GMMA27MMA_64x256x32_S32S8S8_SS_TNEEEENS4_6LayoutISD_NS5_IJSC_NSA_ILi0EEESR_EEEEENS5_IJNS4_10UnderscoreESU_SU_EEEEENS4_13SM90_TMA_LOADENS4_14ComposedLayoutINS4_7SwizzleILi3ELi4ELi3EEENS4_18smem_ptr_flag_bitsILi8EEENSQ_INS5_IJNSA_ILi8EEESH_EEENS5_IJSH_SC_EEEEEEEvNS4_8identityENS4_23SM90_TMA_LOAD_MULTICASTES17_vS18_EENS_8epilogue10collective6detail29Sm90TmaWarpSpecializedAdapterINS1C_15DefaultEpilogueIaSJ_SJ_NS1B_6thread17LinearCombinationIaLi1EiiLNS1G_9ScaleType4KindE0ELNS_15FloatRoundStyleE2EaEENS1_15EpilogueDefaultEEEEEvvEEEEvNT_6ParamsE:
	.zero		1664


//--------------------- SYMBOLS --------------------------

	.type		.nv.reservedSmem.offset0,@object
	.size		.nv.reservedSmem.offset0,0x4
	.type		__assertfail,@function
